//
// Generated by NVIDIA NVVM Compiler
//
// Compiler Build ID: CL-36424714
// Cuda compilation tools, release 13.0, V13.0.88
// Based on NVVM 20.0.0
//

.version 9.0
.target sm_100
.address_size 64

	// .globl	_Z11forwardFeedPdS_S_S_S_S_S_iiii

.visible .entry _Z11forwardFeedPdS_S_S_S_S_S_iiii(
	.param .u64 .ptr .align 1 _Z11forwardFeedPdS_S_S_S_S_S_iiii_param_0,
	.param .u64 .ptr .align 1 _Z11forwardFeedPdS_S_S_S_S_S_iiii_param_1,
	.param .u64 .ptr .align 1 _Z11forwardFeedPdS_S_S_S_S_S_iiii_param_2,
	.param .u64 .ptr .align 1 _Z11forwardFeedPdS_S_S_S_S_S_iiii_param_3,
	.param .u64 .ptr .align 1 _Z11forwardFeedPdS_S_S_S_S_S_iiii_param_4,
	.param .u64 .ptr .align 1 _Z11forwardFeedPdS_S_S_S_S_S_iiii_param_5,
	.param .u64 .ptr .align 1 _Z11forwardFeedPdS_S_S_S_S_S_iiii_param_6,
	.param .u32 _Z11forwardFeedPdS_S_S_S_S_S_iiii_param_7,
	.param .u32 _Z11forwardFeedPdS_S_S_S_S_S_iiii_param_8,
	.param .u32 _Z11forwardFeedPdS_S_S_S_S_S_iiii_param_9,
	.param .u32 _Z11forwardFeedPdS_S_S_S_S_S_iiii_param_10
)
{
	.reg .pred 	%p<39>;
	.reg .b32 	%r<140>;
	.reg .b32 	%f<9>;
	.reg .b64 	%rd<96>;
	.reg .b64 	%fd<341>;

	ld.param.u64 	%rd17, [_Z11forwardFeedPdS_S_S_S_S_S_iiii_param_0];
	ld.param.u64 	%rd18, [_Z11forwardFeedPdS_S_S_S_S_S_iiii_param_1];
	ld.param.u64 	%rd19, [_Z11forwardFeedPdS_S_S_S_S_S_iiii_param_2];
	ld.param.u64 	%rd20, [_Z11forwardFeedPdS_S_S_S_S_S_iiii_param_3];
	ld.param.u64 	%rd21, [_Z11forwardFeedPdS_S_S_S_S_S_iiii_param_4];
	ld.param.u64 	%rd22, [_Z11forwardFeedPdS_S_S_S_S_S_iiii_param_5];
	ld.param.u64 	%rd23, [_Z11forwardFeedPdS_S_S_S_S_S_iiii_param_6];
	ld.param.u32 	%r55, [_Z11forwardFeedPdS_S_S_S_S_S_iiii_param_7];
	ld.param.u32 	%r56, [_Z11forwardFeedPdS_S_S_S_S_S_iiii_param_8];
	ld.param.u32 	%r57, [_Z11forwardFeedPdS_S_S_S_S_S_iiii_param_9];
	ld.param.u32 	%r58, [_Z11forwardFeedPdS_S_S_S_S_S_iiii_param_10];
	cvta.to.global.u64 	%rd1, %rd18;
	cvta.to.global.u64 	%rd2, %rd17;
	cvta.to.global.u64 	%rd3, %rd23;
	cvta.to.global.u64 	%rd4, %rd21;
	cvta.to.global.u64 	%rd5, %rd19;
	cvta.to.global.u64 	%rd6, %rd20;
	cvta.to.global.u64 	%rd7, %rd22;
	mov.u32 	%r59, %ctaid.x;
	mov.u32 	%r1, %ntid.x;
	mov.u32 	%r60, %tid.x;
	mad.lo.s32 	%r132, %r59, %r1, %r60;
	setp.ge.s32 	%p1, %r132, %r55;
	@%p1 bra 	$L__BB0_20;
	setp.gt.s32 	%p2, %r56, 0;
	mul.lo.s32 	%r3, %r58, %r56;
	mov.u32 	%r61, %nctaid.x;
	mul.lo.s32 	%r4, %r1, %r61;
	mov.u32 	%r138, %r132;
	@%p2 bra 	$L__BB0_2;
	bra.uni 	$L__BB0_40;
$L__BB0_2:
	and.b32  	%r5, %r56, 15;
	and.b32  	%r6, %r56, 7;
	and.b32  	%r7, %r56, 2147483632;
	and.b32  	%r8, %r56, 3;
	mov.u32 	%r127, %r132;
$L__BB0_3:
	setp.lt.u32 	%p7, %r56, 16;
	mul.wide.s32 	%rd28, %r127, 8;
	add.s64 	%rd29, %rd3, %rd28;
	ld.global.f64 	%fd329, [%rd29];
	mul.lo.s32 	%r10, %r127, %r56;
	mov.b32 	%r130, 0;
	@%p7 bra 	$L__BB0_6;
	mov.b32 	%r128, 0;
$L__BB0_5:
	.pragma "nounroll";
	add.s32 	%r76, %r128, %r3;
	mul.wide.s32 	%rd30, %r76, 8;
	add.s64 	%rd31, %rd2, %rd30;
	ld.global.f64 	%fd73, [%rd31];
	add.s32 	%r77, %r128, %r10;
	mul.wide.s32 	%rd32, %r77, 8;
	add.s64 	%rd33, %rd1, %rd32;
	ld.global.f64 	%fd74, [%rd33];
	fma.rn.f64 	%fd75, %fd73, %fd74, %fd329;
	ld.global.f64 	%fd76, [%rd31+8];
	ld.global.f64 	%fd77, [%rd33+8];
	fma.rn.f64 	%fd78, %fd76, %fd77, %fd75;
	ld.global.f64 	%fd79, [%rd31+16];
	ld.global.f64 	%fd80, [%rd33+16];
	fma.rn.f64 	%fd81, %fd79, %fd80, %fd78;
	ld.global.f64 	%fd82, [%rd31+24];
	ld.global.f64 	%fd83, [%rd33+24];
	fma.rn.f64 	%fd84, %fd82, %fd83, %fd81;
	ld.global.f64 	%fd85, [%rd31+32];
	ld.global.f64 	%fd86, [%rd33+32];
	fma.rn.f64 	%fd87, %fd85, %fd86, %fd84;
	ld.global.f64 	%fd88, [%rd31+40];
	ld.global.f64 	%fd89, [%rd33+40];
	fma.rn.f64 	%fd90, %fd88, %fd89, %fd87;
	ld.global.f64 	%fd91, [%rd31+48];
	ld.global.f64 	%fd92, [%rd33+48];
	fma.rn.f64 	%fd93, %fd91, %fd92, %fd90;
	ld.global.f64 	%fd94, [%rd31+56];
	ld.global.f64 	%fd95, [%rd33+56];
	fma.rn.f64 	%fd96, %fd94, %fd95, %fd93;
	ld.global.f64 	%fd97, [%rd31+64];
	ld.global.f64 	%fd98, [%rd33+64];
	fma.rn.f64 	%fd99, %fd97, %fd98, %fd96;
	ld.global.f64 	%fd100, [%rd31+72];
	ld.global.f64 	%fd101, [%rd33+72];
	fma.rn.f64 	%fd102, %fd100, %fd101, %fd99;
	ld.global.f64 	%fd103, [%rd31+80];
	ld.global.f64 	%fd104, [%rd33+80];
	fma.rn.f64 	%fd105, %fd103, %fd104, %fd102;
	ld.global.f64 	%fd106, [%rd31+88];
	ld.global.f64 	%fd107, [%rd33+88];
	fma.rn.f64 	%fd108, %fd106, %fd107, %fd105;
	ld.global.f64 	%fd109, [%rd31+96];
	ld.global.f64 	%fd110, [%rd33+96];
	fma.rn.f64 	%fd111, %fd109, %fd110, %fd108;
	ld.global.f64 	%fd112, [%rd31+104];
	ld.global.f64 	%fd113, [%rd33+104];
	fma.rn.f64 	%fd114, %fd112, %fd113, %fd111;
	ld.global.f64 	%fd115, [%rd31+112];
	ld.global.f64 	%fd116, [%rd33+112];
	fma.rn.f64 	%fd117, %fd115, %fd116, %fd114;
	ld.global.f64 	%fd118, [%rd31+120];
	ld.global.f64 	%fd119, [%rd33+120];
	fma.rn.f64 	%fd329, %fd118, %fd119, %fd117;
	add.s32 	%r128, %r128, 16;
	setp.eq.s32 	%p8, %r128, %r7;
	mov.u32 	%r130, %r7;
	@%p8 bra 	$L__BB0_6;
	bra.uni 	$L__BB0_5;
$L__BB0_6:
	setp.eq.s32 	%p9, %r5, 0;
	@%p9 bra 	$L__BB0_16;
	add.s32 	%r78, %r5, -1;
	setp.lt.u32 	%p10, %r78, 7;
	@%p10 bra 	$L__BB0_9;
	add.s32 	%r79, %r130, %r3;
	mul.wide.s32 	%rd34, %r79, 8;
	add.s64 	%rd35, %rd2, %rd34;
	ld.global.f64 	%fd121, [%rd35];
	add.s32 	%r80, %r130, %r10;
	mul.wide.s32 	%rd36, %r80, 8;
	add.s64 	%rd37, %rd1, %rd36;
	ld.global.f64 	%fd122, [%rd37];
	fma.rn.f64 	%fd123, %fd121, %fd122, %fd329;
	ld.global.f64 	%fd124, [%rd35+8];
	ld.global.f64 	%fd125, [%rd37+8];
	fma.rn.f64 	%fd126, %fd124, %fd125, %fd123;
	ld.global.f64 	%fd127, [%rd35+16];
	ld.global.f64 	%fd128, [%rd37+16];
	fma.rn.f64 	%fd129, %fd127, %fd128, %fd126;
	ld.global.f64 	%fd130, [%rd35+24];
	ld.global.f64 	%fd131, [%rd37+24];
	fma.rn.f64 	%fd132, %fd130, %fd131, %fd129;
	ld.global.f64 	%fd133, [%rd35+32];
	ld.global.f64 	%fd134, [%rd37+32];
	fma.rn.f64 	%fd135, %fd133, %fd134, %fd132;
	ld.global.f64 	%fd136, [%rd35+40];
	ld.global.f64 	%fd137, [%rd37+40];
	fma.rn.f64 	%fd138, %fd136, %fd137, %fd135;
	ld.global.f64 	%fd139, [%rd35+48];
	ld.global.f64 	%fd140, [%rd37+48];
	fma.rn.f64 	%fd141, %fd139, %fd140, %fd138;
	ld.global.f64 	%fd142, [%rd35+56];
	ld.global.f64 	%fd143, [%rd37+56];
	fma.rn.f64 	%fd329, %fd142, %fd143, %fd141;
	add.s32 	%r130, %r130, 8;
$L__BB0_9:
	setp.eq.s32 	%p11, %r6, 0;
	@%p11 bra 	$L__BB0_16;
	add.s32 	%r81, %r6, -1;
	setp.lt.u32 	%p12, %r81, 3;
	@%p12 bra 	$L__BB0_12;
	add.s32 	%r82, %r130, %r3;
	mul.wide.s32 	%rd38, %r82, 8;
	add.s64 	%rd39, %rd2, %rd38;
	ld.global.f64 	%fd145, [%rd39];
	add.s32 	%r83, %r130, %r10;
	mul.wide.s32 	%rd40, %r83, 8;
	add.s64 	%rd41, %rd1, %rd40;
	ld.global.f64 	%fd146, [%rd41];
	fma.rn.f64 	%fd147, %fd145, %fd146, %fd329;
	ld.global.f64 	%fd148, [%rd39+8];
	ld.global.f64 	%fd149, [%rd41+8];
	fma.rn.f64 	%fd150, %fd148, %fd149, %fd147;
	ld.global.f64 	%fd151, [%rd39+16];
	ld.global.f64 	%fd152, [%rd41+16];
	fma.rn.f64 	%fd153, %fd151, %fd152, %fd150;
	ld.global.f64 	%fd154, [%rd39+24];
	ld.global.f64 	%fd155, [%rd41+24];
	fma.rn.f64 	%fd329, %fd154, %fd155, %fd153;
	add.s32 	%r130, %r130, 4;
$L__BB0_12:
	setp.eq.s32 	%p13, %r8, 0;
	@%p13 bra 	$L__BB0_16;
	setp.eq.s32 	%p14, %r8, 1;
	add.s32 	%r84, %r130, %r3;
	mul.wide.s32 	%rd42, %r84, 8;
	add.s64 	%rd8, %rd2, %rd42;
	ld.global.f64 	%fd156, [%rd8];
	add.s32 	%r85, %r130, %r10;
	mul.wide.s32 	%rd43, %r85, 8;
	add.s64 	%rd9, %rd1, %rd43;
	ld.global.f64 	%fd157, [%rd9];
	fma.rn.f64 	%fd329, %fd156, %fd157, %fd329;
	@%p14 bra 	$L__BB0_16;
	setp.eq.s32 	%p15, %r8, 2;
	ld.global.f64 	%fd158, [%rd8+8];
	ld.global.f64 	%fd159, [%rd9+8];
	fma.rn.f64 	%fd329, %fd158, %fd159, %fd329;
	@%p15 bra 	$L__BB0_16;
	ld.global.f64 	%fd160, [%rd8+16];
	ld.global.f64 	%fd161, [%rd9+16];
	fma.rn.f64 	%fd329, %fd160, %fd161, %fd329;
$L__BB0_16:
	neg.f64 	%fd162, %fd329;
	fma.rn.f64 	%fd163, %fd329, 0dBFF71547652B82FE, 0d4338000000000000;
	{
	.reg .b32 %temp; 
	mov.b64 	{%r19, %temp}, %fd163;
	}
	mov.f64 	%fd164, 0dC338000000000000;
	add.rn.f64 	%fd165, %fd163, %fd164;
	fma.rn.f64 	%fd166, %fd165, 0dBFE62E42FEFA39EF, %fd162;
	fma.rn.f64 	%fd167, %fd165, 0dBC7ABC9E3B39803F, %fd166;
	fma.rn.f64 	%fd168, %fd167, 0d3E5ADE1569CE2BDF, 0d3E928AF3FCA213EA;
	fma.rn.f64 	%fd169, %fd168, %fd167, 0d3EC71DEE62401315;
	fma.rn.f64 	%fd170, %fd169, %fd167, 0d3EFA01997C89EB71;
	fma.rn.f64 	%fd171, %fd170, %fd167, 0d3F2A01A014761F65;
	fma.rn.f64 	%fd172, %fd171, %fd167, 0d3F56C16C1852B7AF;
	fma.rn.f64 	%fd173, %fd172, %fd167, 0d3F81111111122322;
	fma.rn.f64 	%fd174, %fd173, %fd167, 0d3FA55555555502A1;
	fma.rn.f64 	%fd175, %fd174, %fd167, 0d3FC5555555555511;
	fma.rn.f64 	%fd176, %fd175, %fd167, 0d3FE000000000000B;
	fma.rn.f64 	%fd177, %fd176, %fd167, 0d3FF0000000000000;
	fma.rn.f64 	%fd178, %fd177, %fd167, 0d3FF0000000000000;
	{
	.reg .b32 %temp; 
	mov.b64 	{%r20, %temp}, %fd178;
	}
	{
	.reg .b32 %temp; 
	mov.b64 	{%temp, %r21}, %fd178;
	}
	shl.b32 	%r86, %r19, 20;
	add.s32 	%r87, %r86, %r21;
	mov.b64 	%fd322, {%r20, %r87};
	{
	.reg .b32 %temp; 
	mov.b64 	{%temp, %r88}, %fd162;
	}
	mov.b32 	%f6, %r88;
	abs.f32 	%f1, %f6;
	setp.lt.f32 	%p16, %f1, 0f4086232B;
	@%p16 bra 	$L__BB0_19;
	setp.gt.f64 	%p17, %fd329, 0d0000000000000000;
	mov.f64 	%fd179, 0d7FF0000000000000;
	sub.f64 	%fd180, %fd179, %fd329;
	selp.f64 	%fd322, 0d0000000000000000, %fd180, %p17;
	setp.geu.f32 	%p18, %f1, 0f40874800;
	@%p18 bra 	$L__BB0_19;
	shr.u32 	%r89, %r19, 31;
	add.s32 	%r90, %r19, %r89;
	shr.s32 	%r91, %r90, 1;
	shl.b32 	%r92, %r91, 20;
	add.s32 	%r93, %r21, %r92;
	mov.b64 	%fd181, {%r20, %r93};
	sub.s32 	%r94, %r19, %r91;
	shl.b32 	%r95, %r94, 20;
	add.s32 	%r96, %r95, 1072693248;
	mov.b32 	%r97, 0;
	mov.b64 	%fd182, {%r97, %r96};
	mul.f64 	%fd322, %fd182, %fd181;
$L__BB0_19:
	add.f64 	%fd183, %fd322, 0d3FF0000000000000;
	rcp.rn.f64 	%fd184, %fd183;
	mul.wide.s32 	%rd44, %r127, 8;
	add.s64 	%rd45, %rd5, %rd44;
	st.global.f64 	[%rd45], %fd184;
	add.s32 	%r127, %r127, %r4;
	setp.lt.s32 	%p19, %r127, %r55;
	@%p19 bra 	$L__BB0_3;
$L__BB0_20:
	setp.ge.s32 	%p20, %r132, %r57;
	@%p20 bra 	$L__BB0_48;
	setp.gt.s32 	%p21, %r55, 0;
	mov.u32 	%r98, %nctaid.x;
	mul.lo.s32 	%r22, %r1, %r98;
	@%p21 bra 	$L__BB0_22;
	bra.uni 	$L__BB0_44;
$L__BB0_22:
	and.b32  	%r23, %r55, 15;
	add.s32 	%r24, %r23, -1;
	and.b32  	%r25, %r55, 7;
	add.s32 	%r26, %r25, -1;
	and.b32  	%r27, %r55, 2147483632;
	and.b32  	%r28, %r55, 3;
	neg.s32 	%r29, %r27;
	shl.b32 	%r30, %r57, 4;
	add.s64 	%rd10, %rd5, 64;
	mul.wide.s32 	%rd15, %r57, 8;
$L__BB0_23:
	setp.lt.u32 	%p26, %r55, 16;
	mul.wide.s32 	%rd50, %r132, 8;
	add.s64 	%rd51, %rd7, %rd50;
	ld.global.f64 	%fd338, [%rd51];
	mov.b32 	%r136, 0;
	@%p26 bra 	$L__BB0_26;
	mov.u64 	%rd95, %rd10;
	mov.u32 	%r133, %r132;
	mov.u32 	%r134, %r29;
$L__BB0_25:
	.pragma "nounroll";
	ld.global.f64 	%fd209, [%rd95+-64];
	mul.wide.s32 	%rd52, %r133, 8;
	add.s64 	%rd53, %rd4, %rd52;
	ld.global.f64 	%fd210, [%rd53];
	fma.rn.f64 	%fd211, %fd209, %fd210, %fd338;
	ld.global.f64 	%fd212, [%rd95+-56];
	mul.wide.s32 	%rd54, %r57, 8;
	add.s64 	%rd55, %rd53, %rd54;
	ld.global.f64 	%fd213, [%rd55];
	fma.rn.f64 	%fd214, %fd212, %fd213, %fd211;
	ld.global.f64 	%fd215, [%rd95+-48];
	add.s64 	%rd56, %rd55, %rd54;
	ld.global.f64 	%fd216, [%rd56];
	fma.rn.f64 	%fd217, %fd215, %fd216, %fd214;
	ld.global.f64 	%fd218, [%rd95+-40];
	add.s64 	%rd57, %rd56, %rd54;
	ld.global.f64 	%fd219, [%rd57];
	fma.rn.f64 	%fd220, %fd218, %fd219, %fd217;
	ld.global.f64 	%fd221, [%rd95+-32];
	add.s64 	%rd58, %rd57, %rd54;
	ld.global.f64 	%fd222, [%rd58];
	fma.rn.f64 	%fd223, %fd221, %fd222, %fd220;
	ld.global.f64 	%fd224, [%rd95+-24];
	add.s64 	%rd59, %rd58, %rd54;
	ld.global.f64 	%fd225, [%rd59];
	fma.rn.f64 	%fd226, %fd224, %fd225, %fd223;
	ld.global.f64 	%fd227, [%rd95+-16];
	add.s64 	%rd60, %rd59, %rd54;
	ld.global.f64 	%fd228, [%rd60];
	fma.rn.f64 	%fd229, %fd227, %fd228, %fd226;
	ld.global.f64 	%fd230, [%rd95+-8];
	add.s64 	%rd61, %rd60, %rd54;
	ld.global.f64 	%fd231, [%rd61];
	fma.rn.f64 	%fd232, %fd230, %fd231, %fd229;
	ld.global.f64 	%fd233, [%rd95];
	add.s64 	%rd62, %rd61, %rd54;
	ld.global.f64 	%fd234, [%rd62];
	fma.rn.f64 	%fd235, %fd233, %fd234, %fd232;
	ld.global.f64 	%fd236, [%rd95+8];
	add.s64 	%rd63, %rd62, %rd54;
	ld.global.f64 	%fd237, [%rd63];
	fma.rn.f64 	%fd238, %fd236, %fd237, %fd235;
	ld.global.f64 	%fd239, [%rd95+16];
	add.s64 	%rd64, %rd63, %rd54;
	ld.global.f64 	%fd240, [%rd64];
	fma.rn.f64 	%fd241, %fd239, %fd240, %fd238;
	ld.global.f64 	%fd242, [%rd95+24];
	add.s64 	%rd65, %rd64, %rd54;
	ld.global.f64 	%fd243, [%rd65];
	fma.rn.f64 	%fd244, %fd242, %fd243, %fd241;
	ld.global.f64 	%fd245, [%rd95+32];
	add.s64 	%rd66, %rd65, %rd54;
	ld.global.f64 	%fd246, [%rd66];
	fma.rn.f64 	%fd247, %fd245, %fd246, %fd244;
	ld.global.f64 	%fd248, [%rd95+40];
	add.s64 	%rd67, %rd66, %rd54;
	ld.global.f64 	%fd249, [%rd67];
	fma.rn.f64 	%fd250, %fd248, %fd249, %fd247;
	ld.global.f64 	%fd251, [%rd95+48];
	add.s64 	%rd68, %rd67, %rd54;
	ld.global.f64 	%fd252, [%rd68];
	fma.rn.f64 	%fd253, %fd251, %fd252, %fd250;
	ld.global.f64 	%fd254, [%rd95+56];
	add.s64 	%rd69, %rd68, %rd54;
	ld.global.f64 	%fd255, [%rd69];
	fma.rn.f64 	%fd338, %fd254, %fd255, %fd253;
	add.s32 	%r134, %r134, 16;
	add.s32 	%r133, %r133, %r30;
	add.s64 	%rd95, %rd95, 128;
	setp.eq.s32 	%p27, %r134, 0;
	mov.u32 	%r136, %r27;
	@%p27 bra 	$L__BB0_26;
	bra.uni 	$L__BB0_25;
$L__BB0_26:
	setp.eq.s32 	%p28, %r23, 0;
	@%p28 bra 	$L__BB0_36;
	setp.lt.u32 	%p29, %r24, 7;
	@%p29 bra 	$L__BB0_29;
	mul.wide.u32 	%rd70, %r136, 8;
	add.s64 	%rd71, %rd5, %rd70;
	ld.global.f64 	%fd257, [%rd71];
	mad.lo.s32 	%r112, %r136, %r57, %r132;
	mul.wide.s32 	%rd72, %r112, 8;
	add.s64 	%rd73, %rd4, %rd72;
	ld.global.f64 	%fd258, [%rd73];
	fma.rn.f64 	%fd259, %fd257, %fd258, %fd338;
	ld.global.f64 	%fd260, [%rd71+8];
	mul.wide.s32 	%rd74, %r57, 8;
	add.s64 	%rd75, %rd73, %rd74;
	ld.global.f64 	%fd261, [%rd75];
	fma.rn.f64 	%fd262, %fd260, %fd261, %fd259;
	ld.global.f64 	%fd263, [%rd71+16];
	add.s64 	%rd76, %rd75, %rd74;
	ld.global.f64 	%fd264, [%rd76];
	fma.rn.f64 	%fd265, %fd263, %fd264, %fd262;
	ld.global.f64 	%fd266, [%rd71+24];
	add.s64 	%rd77, %rd76, %rd74;
	ld.global.f64 	%fd267, [%rd77];
	fma.rn.f64 	%fd268, %fd266, %fd267, %fd265;
	ld.global.f64 	%fd269, [%rd71+32];
	add.s64 	%rd78, %rd77, %rd74;
	ld.global.f64 	%fd270, [%rd78];
	fma.rn.f64 	%fd271, %fd269, %fd270, %fd268;
	ld.global.f64 	%fd272, [%rd71+40];
	add.s64 	%rd79, %rd78, %rd74;
	ld.global.f64 	%fd273, [%rd79];
	fma.rn.f64 	%fd274, %fd272, %fd273, %fd271;
	ld.global.f64 	%fd275, [%rd71+48];
	add.s64 	%rd80, %rd79, %rd74;
	ld.global.f64 	%fd276, [%rd80];
	fma.rn.f64 	%fd277, %fd275, %fd276, %fd274;
	ld.global.f64 	%fd278, [%rd71+56];
	add.s64 	%rd81, %rd80, %rd74;
	ld.global.f64 	%fd279, [%rd81];
	fma.rn.f64 	%fd338, %fd278, %fd279, %fd277;
	add.s32 	%r136, %r136, 8;
$L__BB0_29:
	setp.eq.s32 	%p30, %r25, 0;
	@%p30 bra 	$L__BB0_36;
	setp.lt.u32 	%p31, %r26, 3;
	@%p31 bra 	$L__BB0_32;
	mul.wide.u32 	%rd82, %r136, 8;
	add.s64 	%rd83, %rd5, %rd82;
	ld.global.f64 	%fd281, [%rd83];
	mad.lo.s32 	%r113, %r136, %r57, %r132;
	mul.wide.s32 	%rd84, %r113, 8;
	add.s64 	%rd85, %rd4, %rd84;
	ld.global.f64 	%fd282, [%rd85];
	fma.rn.f64 	%fd283, %fd281, %fd282, %fd338;
	ld.global.f64 	%fd284, [%rd83+8];
	mul.wide.s32 	%rd86, %r57, 8;
	add.s64 	%rd87, %rd85, %rd86;
	ld.global.f64 	%fd285, [%rd87];
	fma.rn.f64 	%fd286, %fd284, %fd285, %fd283;
	ld.global.f64 	%fd287, [%rd83+16];
	add.s64 	%rd88, %rd87, %rd86;
	ld.global.f64 	%fd288, [%rd88];
	fma.rn.f64 	%fd289, %fd287, %fd288, %fd286;
	ld.global.f64 	%fd290, [%rd83+24];
	add.s64 	%rd89, %rd88, %rd86;
	ld.global.f64 	%fd291, [%rd89];
	fma.rn.f64 	%fd338, %fd290, %fd291, %fd289;
	add.s32 	%r136, %r136, 4;
$L__BB0_32:
	setp.eq.s32 	%p32, %r28, 0;
	@%p32 bra 	$L__BB0_36;
	setp.eq.s32 	%p33, %r28, 1;
	mul.wide.u32 	%rd90, %r136, 8;
	add.s64 	%rd13, %rd5, %rd90;
	ld.global.f64 	%fd292, [%rd13];
	mad.lo.s32 	%r114, %r136, %r57, %r132;
	mul.wide.s32 	%rd91, %r114, 8;
	add.s64 	%rd14, %rd4, %rd91;
	ld.global.f64 	%fd293, [%rd14];
	fma.rn.f64 	%fd338, %fd292, %fd293, %fd338;
	@%p33 bra 	$L__BB0_36;
	setp.eq.s32 	%p34, %r28, 2;
	ld.global.f64 	%fd294, [%rd13+8];
	add.s64 	%rd16, %rd14, %rd15;
	ld.global.f64 	%fd295, [%rd16];
	fma.rn.f64 	%fd338, %fd294, %fd295, %fd338;
	@%p34 bra 	$L__BB0_36;
	ld.global.f64 	%fd296, [%rd13+16];
	add.s64 	%rd92, %rd16, %rd15;
	ld.global.f64 	%fd297, [%rd92];
	fma.rn.f64 	%fd338, %fd296, %fd297, %fd338;
$L__BB0_36:
	neg.f64 	%fd298, %fd338;
	fma.rn.f64 	%fd299, %fd338, 0dBFF71547652B82FE, 0d4338000000000000;
	{
	.reg .b32 %temp; 
	mov.b64 	{%r42, %temp}, %fd299;
	}
	mov.f64 	%fd300, 0dC338000000000000;
	add.rn.f64 	%fd301, %fd299, %fd300;
	fma.rn.f64 	%fd302, %fd301, 0dBFE62E42FEFA39EF, %fd298;
	fma.rn.f64 	%fd303, %fd301, 0dBC7ABC9E3B39803F, %fd302;
	fma.rn.f64 	%fd304, %fd303, 0d3E5ADE1569CE2BDF, 0d3E928AF3FCA213EA;
	fma.rn.f64 	%fd305, %fd304, %fd303, 0d3EC71DEE62401315;
	fma.rn.f64 	%fd306, %fd305, %fd303, 0d3EFA01997C89EB71;
	fma.rn.f64 	%fd307, %fd306, %fd303, 0d3F2A01A014761F65;
	fma.rn.f64 	%fd308, %fd307, %fd303, 0d3F56C16C1852B7AF;
	fma.rn.f64 	%fd309, %fd308, %fd303, 0d3F81111111122322;
	fma.rn.f64 	%fd310, %fd309, %fd303, 0d3FA55555555502A1;
	fma.rn.f64 	%fd311, %fd310, %fd303, 0d3FC5555555555511;
	fma.rn.f64 	%fd312, %fd311, %fd303, 0d3FE000000000000B;
	fma.rn.f64 	%fd313, %fd312, %fd303, 0d3FF0000000000000;
	fma.rn.f64 	%fd314, %fd313, %fd303, 0d3FF0000000000000;
	{
	.reg .b32 %temp; 
	mov.b64 	{%r43, %temp}, %fd314;
	}
	{
	.reg .b32 %temp; 
	mov.b64 	{%temp, %r44}, %fd314;
	}
	shl.b32 	%r115, %r42, 20;
	add.s32 	%r116, %r115, %r44;
	mov.b64 	%fd331, {%r43, %r116};
	{
	.reg .b32 %temp; 
	mov.b64 	{%temp, %r117}, %fd298;
	}
	mov.b32 	%f8, %r117;
	abs.f32 	%f2, %f8;
	setp.lt.f32 	%p35, %f2, 0f4086232B;
	@%p35 bra 	$L__BB0_39;
	setp.gt.f64 	%p36, %fd338, 0d0000000000000000;
	mov.f64 	%fd315, 0d7FF0000000000000;
	sub.f64 	%fd316, %fd315, %fd338;
	selp.f64 	%fd331, 0d0000000000000000, %fd316, %p36;
	setp.geu.f32 	%p37, %f2, 0f40874800;
	@%p37 bra 	$L__BB0_39;
	shr.u32 	%r118, %r42, 31;
	add.s32 	%r119, %r42, %r118;
	shr.s32 	%r120, %r119, 1;
	shl.b32 	%r121, %r120, 20;
	add.s32 	%r122, %r44, %r121;
	mov.b64 	%fd317, {%r43, %r122};
	sub.s32 	%r123, %r42, %r120;
	shl.b32 	%r124, %r123, 20;
	add.s32 	%r125, %r124, 1072693248;
	mov.b32 	%r126, 0;
	mov.b64 	%fd318, {%r126, %r125};
	mul.f64 	%fd331, %fd318, %fd317;
$L__BB0_39:
	add.f64 	%fd319, %fd331, 0d3FF0000000000000;
	rcp.rn.f64 	%fd320, %fd319;
	mul.wide.s32 	%rd93, %r132, 8;
	add.s64 	%rd94, %rd6, %rd93;
	st.global.f64 	[%rd94], %fd320;
	add.s32 	%r132, %r132, %r22;
	setp.lt.s32 	%p38, %r132, %r57;
	@%p38 bra 	$L__BB0_23;
	bra.uni 	$L__BB0_48;
$L__BB0_40:
	mul.wide.s32 	%rd24, %r138, 8;
	add.s64 	%rd25, %rd3, %rd24;
	ld.global.f64 	%fd39, [%rd25];
	neg.f64 	%fd49, %fd39;
	fma.rn.f64 	%fd50, %fd39, 0dBFF71547652B82FE, 0d4338000000000000;
	{
	.reg .b32 %temp; 
	mov.b64 	{%r46, %temp}, %fd50;
	}
	mov.f64 	%fd51, 0dC338000000000000;
	add.rn.f64 	%fd52, %fd50, %fd51;
	fma.rn.f64 	%fd53, %fd52, 0dBFE62E42FEFA39EF, %fd49;
	fma.rn.f64 	%fd54, %fd52, 0dBC7ABC9E3B39803F, %fd53;
	fma.rn.f64 	%fd55, %fd54, 0d3E5ADE1569CE2BDF, 0d3E928AF3FCA213EA;
	fma.rn.f64 	%fd56, %fd55, %fd54, 0d3EC71DEE62401315;
	fma.rn.f64 	%fd57, %fd56, %fd54, 0d3EFA01997C89EB71;
	fma.rn.f64 	%fd58, %fd57, %fd54, 0d3F2A01A014761F65;
	fma.rn.f64 	%fd59, %fd58, %fd54, 0d3F56C16C1852B7AF;
	fma.rn.f64 	%fd60, %fd59, %fd54, 0d3F81111111122322;
	fma.rn.f64 	%fd61, %fd60, %fd54, 0d3FA55555555502A1;
	fma.rn.f64 	%fd62, %fd61, %fd54, 0d3FC5555555555511;
	fma.rn.f64 	%fd63, %fd62, %fd54, 0d3FE000000000000B;
	fma.rn.f64 	%fd64, %fd63, %fd54, 0d3FF0000000000000;
	fma.rn.f64 	%fd65, %fd64, %fd54, 0d3FF0000000000000;
	{
	.reg .b32 %temp; 
	mov.b64 	{%r47, %temp}, %fd65;
	}
	{
	.reg .b32 %temp; 
	mov.b64 	{%temp, %r48}, %fd65;
	}
	shl.b32 	%r62, %r46, 20;
	add.s32 	%r63, %r62, %r48;
	mov.b64 	%fd339, {%r47, %r63};
	{
	.reg .b32 %temp; 
	mov.b64 	{%temp, %r64}, %fd49;
	}
	mov.b32 	%f5, %r64;
	abs.f32 	%f3, %f5;
	setp.lt.f32 	%p3, %f3, 0f4086232B;
	@%p3 bra 	$L__BB0_43;
	setp.gt.f64 	%p4, %fd39, 0d0000000000000000;
	mov.f64 	%fd66, 0d7FF0000000000000;
	sub.f64 	%fd67, %fd66, %fd39;
	selp.f64 	%fd339, 0d0000000000000000, %fd67, %p4;
	setp.geu.f32 	%p5, %f3, 0f40874800;
	@%p5 bra 	$L__BB0_43;
	shr.u32 	%r65, %r46, 31;
	add.s32 	%r66, %r46, %r65;
	shr.s32 	%r67, %r66, 1;
	shl.b32 	%r68, %r67, 20;
	add.s32 	%r69, %r48, %r68;
	mov.b64 	%fd68, {%r47, %r69};
	sub.s32 	%r70, %r46, %r67;
	shl.b32 	%r71, %r70, 20;
	add.s32 	%r72, %r71, 1072693248;
	mov.b32 	%r73, 0;
	mov.b64 	%fd69, {%r73, %r72};
	mul.f64 	%fd339, %fd69, %fd68;
$L__BB0_43:
	add.f64 	%fd70, %fd339, 0d3FF0000000000000;
	rcp.rn.f64 	%fd71, %fd70;
	add.s64 	%rd27, %rd5, %rd24;
	st.global.f64 	[%rd27], %fd71;
	add.s32 	%r138, %r138, %r4;
	setp.lt.s32 	%p6, %r138, %r55;
	@%p6 bra 	$L__BB0_40;
	bra.uni 	$L__BB0_20;
$L__BB0_44:
	mul.wide.s32 	%rd46, %r132, 8;
	add.s64 	%rd47, %rd7, %rd46;
	ld.global.f64 	%fd44, [%rd47];
	neg.f64 	%fd185, %fd44;
	fma.rn.f64 	%fd186, %fd44, 0dBFF71547652B82FE, 0d4338000000000000;
	{
	.reg .b32 %temp; 
	mov.b64 	{%r51, %temp}, %fd186;
	}
	mov.f64 	%fd187, 0dC338000000000000;
	add.rn.f64 	%fd188, %fd186, %fd187;
	fma.rn.f64 	%fd189, %fd188, 0dBFE62E42FEFA39EF, %fd185;
	fma.rn.f64 	%fd190, %fd188, 0dBC7ABC9E3B39803F, %fd189;
	fma.rn.f64 	%fd191, %fd190, 0d3E5ADE1569CE2BDF, 0d3E928AF3FCA213EA;
	fma.rn.f64 	%fd192, %fd191, %fd190, 0d3EC71DEE62401315;
	fma.rn.f64 	%fd193, %fd192, %fd190, 0d3EFA01997C89EB71;
	fma.rn.f64 	%fd194, %fd193, %fd190, 0d3F2A01A014761F65;
	fma.rn.f64 	%fd195, %fd194, %fd190, 0d3F56C16C1852B7AF;
	fma.rn.f64 	%fd196, %fd195, %fd190, 0d3F81111111122322;
	fma.rn.f64 	%fd197, %fd196, %fd190, 0d3FA55555555502A1;
	fma.rn.f64 	%fd198, %fd197, %fd190, 0d3FC5555555555511;
	fma.rn.f64 	%fd199, %fd198, %fd190, 0d3FE000000000000B;
	fma.rn.f64 	%fd200, %fd199, %fd190, 0d3FF0000000000000;
	fma.rn.f64 	%fd201, %fd200, %fd190, 0d3FF0000000000000;
	{
	.reg .b32 %temp; 
	mov.b64 	{%r52, %temp}, %fd201;
	}
	{
	.reg .b32 %temp; 
	mov.b64 	{%temp, %r53}, %fd201;
	}
	shl.b32 	%r99, %r51, 20;
	add.s32 	%r100, %r99, %r53;
	mov.b64 	%fd340, {%r52, %r100};
	{
	.reg .b32 %temp; 
	mov.b64 	{%temp, %r101}, %fd185;
	}
	mov.b32 	%f7, %r101;
	abs.f32 	%f4, %f7;
	setp.lt.f32 	%p22, %f4, 0f4086232B;
	@%p22 bra 	$L__BB0_47;
	setp.gt.f64 	%p23, %fd44, 0d0000000000000000;
	mov.f64 	%fd202, 0d7FF0000000000000;
	sub.f64 	%fd203, %fd202, %fd44;
	selp.f64 	%fd340, 0d0000000000000000, %fd203, %p23;
	setp.geu.f32 	%p24, %f4, 0f40874800;
	@%p24 bra 	$L__BB0_47;
	shr.u32 	%r102, %r51, 31;
	add.s32 	%r103, %r51, %r102;
	shr.s32 	%r104, %r103, 1;
	shl.b32 	%r105, %r104, 20;
	add.s32 	%r106, %r53, %r105;
	mov.b64 	%fd204, {%r52, %r106};
	sub.s32 	%r107, %r51, %r104;
	shl.b32 	%r108, %r107, 20;
	add.s32 	%r109, %r108, 1072693248;
	mov.b32 	%r110, 0;
	mov.b64 	%fd205, {%r110, %r109};
	mul.f64 	%fd340, %fd205, %fd204;
$L__BB0_47:
	add.f64 	%fd206, %fd340, 0d3FF0000000000000;
	rcp.rn.f64 	%fd207, %fd206;
	add.s64 	%rd49, %rd6, %rd46;
	st.global.f64 	[%rd49], %fd207;
	add.s32 	%r132, %r132, %r22;
	setp.lt.s32 	%p25, %r132, %r57;
	@%p25 bra 	$L__BB0_44;
$L__BB0_48:
	ret;

}
	// .globl	_Z13backpropagatePdS_S_S_S_S_S_S_iiiid
.visible .entry _Z13backpropagatePdS_S_S_S_S_S_S_iiiid(
	.param .u64 .ptr .align 1 _Z13backpropagatePdS_S_S_S_S_S_S_iiiid_param_0,
	.param .u64 .ptr .align 1 _Z13backpropagatePdS_S_S_S_S_S_S_iiiid_param_1,
	.param .u64 .ptr .align 1 _Z13backpropagatePdS_S_S_S_S_S_S_iiiid_param_2,
	.param .u64 .ptr .align 1 _Z13backpropagatePdS_S_S_S_S_S_S_iiiid_param_3,
	.param .u64 .ptr .align 1 _Z13backpropagatePdS_S_S_S_S_S_S_iiiid_param_4,
	.param .u64 .ptr .align 1 _Z13backpropagatePdS_S_S_S_S_S_S_iiiid_param_5,
	.param .u64 .ptr .align 1 _Z13backpropagatePdS_S_S_S_S_S_S_iiiid_param_6,
	.param .u64 .ptr .align 1 _Z13backpropagatePdS_S_S_S_S_S_S_iiiid_param_7,
	.param .u32 _Z13backpropagatePdS_S_S_S_S_S_S_iiiid_param_8,
	.param .u32 _Z13backpropagatePdS_S_S_S_S_S_S_iiiid_param_9,
	.param .u32 _Z13backpropagatePdS_S_S_S_S_S_S_iiiid_param_10,
	.param .u32 _Z13backpropagatePdS_S_S_S_S_S_S_iiiid_param_11,
	.param .f64 _Z13backpropagatePdS_S_S_S_S_S_S_iiiid_param_12
)
{
	.local .align 16 .b8 	__local_depot1[32];
	.reg .b64 	%SP;
	.reg .b64 	%SPL;
	.reg .pred 	%p<60>;
	.reg .b32 	%r<185>;
	.reg .b64 	%rd<157>;
	.reg .b64 	%fd<491>;

	mov.u64 	%SPL, __local_depot1;
	ld.param.u64 	%rd11, [_Z13backpropagatePdS_S_S_S_S_S_S_iiiid_param_0];
	ld.param.u64 	%rd12, [_Z13backpropagatePdS_S_S_S_S_S_S_iiiid_param_1];
	ld.param.u64 	%rd13, [_Z13backpropagatePdS_S_S_S_S_S_S_iiiid_param_2];
	ld.param.u64 	%rd9, [_Z13backpropagatePdS_S_S_S_S_S_S_iiiid_param_3];
	ld.param.u64 	%rd14, [_Z13backpropagatePdS_S_S_S_S_S_S_iiiid_param_4];
	ld.param.u64 	%rd10, [_Z13backpropagatePdS_S_S_S_S_S_S_iiiid_param_5];
	ld.param.u64 	%rd15, [_Z13backpropagatePdS_S_S_S_S_S_S_iiiid_param_6];
	ld.param.u64 	%rd16, [_Z13backpropagatePdS_S_S_S_S_S_S_iiiid_param_7];
	ld.param.u32 	%r95, [_Z13backpropagatePdS_S_S_S_S_S_S_iiiid_param_8];
	ld.param.u32 	%r96, [_Z13backpropagatePdS_S_S_S_S_S_S_iiiid_param_9];
	ld.param.u32 	%r97, [_Z13backpropagatePdS_S_S_S_S_S_S_iiiid_param_10];
	ld.param.u32 	%r98, [_Z13backpropagatePdS_S_S_S_S_S_S_iiiid_param_11];
	ld.param.f64 	%fd19, [_Z13backpropagatePdS_S_S_S_S_S_S_iiiid_param_12];
	cvta.to.global.u64 	%rd1, %rd14;
	cvta.to.global.u64 	%rd2, %rd12;
	cvta.to.global.u64 	%rd3, %rd16;
	cvta.to.global.u64 	%rd4, %rd13;
	cvta.to.global.u64 	%rd5, %rd11;
	cvta.to.global.u64 	%rd6, %rd15;
	add.u64 	%rd7, %SPL, 0;
	mov.u32 	%r99, %ctaid.x;
	mov.u32 	%r100, %ntid.x;
	mov.u32 	%r101, %tid.x;
	mad.lo.s32 	%r1, %r99, %r100, %r101;
	setp.ge.s32 	%p1, %r1, %r98;
	@%p1 bra 	$L__BB1_86;
	setp.lt.s32 	%p2, %r97, 1;
	@%p2 bra 	$L__BB1_3;
	add.s32 	%r102, %r97, -1;
	mul.lo.s32 	%r103, %r97, %r1;
	cvt.s64.s32 	%rd18, %r103;
	cvt.u64.u32 	%rd19, %r97;
	add.s64 	%rd20, %rd19, %rd18;
	cvta.to.global.u64 	%rd21, %rd10;
	shl.b64 	%rd22, %rd20, 3;
	add.s64 	%rd23, %rd21, %rd22;
	ld.global.f64 	%fd21, [%rd23+-8];
	cvta.to.global.u64 	%rd24, %rd9;
	mul.wide.u32 	%rd25, %r102, 8;
	add.s64 	%rd26, %rd24, %rd25;
	ld.global.f64 	%fd22, [%rd26];
	sub.f64 	%fd23, %fd21, %fd22;
	mov.f64 	%fd24, 0d3FF0000000000000;
	sub.f64 	%fd25, %fd24, %fd22;
	mul.f64 	%fd26, %fd22, %fd25;
	mul.f64 	%fd482, %fd23, %fd26;
$L__BB1_3:
	setp.lt.s32 	%p3, %r95, 1;
	@%p3 bra 	$L__BB1_32;
	setp.lt.s32 	%p4, %r97, 1;
	@%p4 bra 	$L__BB1_20;
	add.s32 	%r2, %r97, -1;
	and.b32  	%r3, %r97, 15;
	add.s32 	%r4, %r3, -1;
	and.b32  	%r5, %r97, 7;
	add.s32 	%r6, %r5, -1;
	and.b32  	%r7, %r97, 2147483632;
	and.b32  	%r8, %r97, 3;
	mov.b32 	%r150, 0;
$L__BB1_6:
	setp.lt.u32 	%p13, %r2, 15;
	mov.f64 	%fd490, 0d0000000000000000;
	mov.b32 	%r153, 0;
	@%p13 bra 	$L__BB1_9;
	mov.f64 	%fd490, 0d0000000000000000;
	mov.b32 	%r151, 0;
$L__BB1_8:
	.pragma "nounroll";
	add.s32 	%r110, %r151, %r150;
	mul.wide.u32 	%rd39, %r110, 8;
	add.s64 	%rd40, %rd1, %rd39;
	ld.global.f64 	%fd150, [%rd40];
	fma.rn.f64 	%fd151, %fd482, %fd150, %fd490;
	ld.global.f64 	%fd152, [%rd40+8];
	fma.rn.f64 	%fd153, %fd482, %fd152, %fd151;
	ld.global.f64 	%fd154, [%rd40+16];
	fma.rn.f64 	%fd155, %fd482, %fd154, %fd153;
	ld.global.f64 	%fd156, [%rd40+24];
	fma.rn.f64 	%fd157, %fd482, %fd156, %fd155;
	ld.global.f64 	%fd158, [%rd40+32];
	fma.rn.f64 	%fd159, %fd482, %fd158, %fd157;
	ld.global.f64 	%fd160, [%rd40+40];
	fma.rn.f64 	%fd161, %fd482, %fd160, %fd159;
	ld.global.f64 	%fd162, [%rd40+48];
	fma.rn.f64 	%fd163, %fd482, %fd162, %fd161;
	ld.global.f64 	%fd164, [%rd40+56];
	fma.rn.f64 	%fd165, %fd482, %fd164, %fd163;
	ld.global.f64 	%fd166, [%rd40+64];
	fma.rn.f64 	%fd167, %fd482, %fd166, %fd165;
	ld.global.f64 	%fd168, [%rd40+72];
	fma.rn.f64 	%fd169, %fd482, %fd168, %fd167;
	ld.global.f64 	%fd170, [%rd40+80];
	fma.rn.f64 	%fd171, %fd482, %fd170, %fd169;
	ld.global.f64 	%fd172, [%rd40+88];
	fma.rn.f64 	%fd173, %fd482, %fd172, %fd171;
	ld.global.f64 	%fd174, [%rd40+96];
	fma.rn.f64 	%fd175, %fd482, %fd174, %fd173;
	ld.global.f64 	%fd176, [%rd40+104];
	fma.rn.f64 	%fd177, %fd482, %fd176, %fd175;
	ld.global.f64 	%fd178, [%rd40+112];
	fma.rn.f64 	%fd179, %fd482, %fd178, %fd177;
	ld.global.f64 	%fd180, [%rd40+120];
	fma.rn.f64 	%fd490, %fd482, %fd180, %fd179;
	add.s32 	%r151, %r151, 16;
	setp.eq.s32 	%p14, %r151, %r7;
	mov.u32 	%r153, %r7;
	@%p14 bra 	$L__BB1_9;
	bra.uni 	$L__BB1_8;
$L__BB1_9:
	setp.eq.s32 	%p15, %r3, 0;
	@%p15 bra 	$L__BB1_19;
	setp.lt.u32 	%p16, %r4, 7;
	@%p16 bra 	$L__BB1_12;
	add.s32 	%r111, %r153, %r150;
	mul.wide.u32 	%rd41, %r111, 8;
	add.s64 	%rd42, %rd1, %rd41;
	ld.global.f64 	%fd182, [%rd42];
	fma.rn.f64 	%fd183, %fd482, %fd182, %fd490;
	cvt.u64.u32 	%rd43, %r150;
	cvt.u64.u32 	%rd44, %r153;
	add.s64 	%rd45, %rd44, %rd43;
	shl.b64 	%rd46, %rd45, 3;
	add.s64 	%rd47, %rd1, %rd46;
	ld.global.f64 	%fd184, [%rd47+8];
	fma.rn.f64 	%fd185, %fd482, %fd184, %fd183;
	ld.global.f64 	%fd186, [%rd47+16];
	fma.rn.f64 	%fd187, %fd482, %fd186, %fd185;
	ld.global.f64 	%fd188, [%rd47+24];
	fma.rn.f64 	%fd189, %fd482, %fd188, %fd187;
	ld.global.f64 	%fd190, [%rd47+32];
	fma.rn.f64 	%fd191, %fd482, %fd190, %fd189;
	ld.global.f64 	%fd192, [%rd47+40];
	fma.rn.f64 	%fd193, %fd482, %fd192, %fd191;
	ld.global.f64 	%fd194, [%rd47+48];
	fma.rn.f64 	%fd195, %fd482, %fd194, %fd193;
	ld.global.f64 	%fd196, [%rd47+56];
	fma.rn.f64 	%fd490, %fd482, %fd196, %fd195;
	add.s32 	%r153, %r153, 8;
$L__BB1_12:
	setp.eq.s32 	%p17, %r5, 0;
	@%p17 bra 	$L__BB1_19;
	setp.lt.u32 	%p18, %r6, 3;
	@%p18 bra 	$L__BB1_15;
	add.s32 	%r112, %r153, %r150;
	mul.wide.u32 	%rd48, %r112, 8;
	add.s64 	%rd49, %rd1, %rd48;
	ld.global.f64 	%fd198, [%rd49];
	fma.rn.f64 	%fd199, %fd482, %fd198, %fd490;
	cvt.u64.u32 	%rd50, %r150;
	cvt.u64.u32 	%rd51, %r153;
	add.s64 	%rd52, %rd51, %rd50;
	shl.b64 	%rd53, %rd52, 3;
	add.s64 	%rd54, %rd1, %rd53;
	ld.global.f64 	%fd200, [%rd54+8];
	fma.rn.f64 	%fd201, %fd482, %fd200, %fd199;
	ld.global.f64 	%fd202, [%rd54+16];
	fma.rn.f64 	%fd203, %fd482, %fd202, %fd201;
	ld.global.f64 	%fd204, [%rd54+24];
	fma.rn.f64 	%fd490, %fd482, %fd204, %fd203;
	add.s32 	%r153, %r153, 4;
$L__BB1_15:
	setp.eq.s32 	%p19, %r8, 0;
	@%p19 bra 	$L__BB1_19;
	setp.eq.s32 	%p20, %r8, 1;
	add.s32 	%r113, %r153, %r150;
	mul.wide.u32 	%rd55, %r113, 8;
	add.s64 	%rd56, %rd1, %rd55;
	ld.global.f64 	%fd205, [%rd56];
	fma.rn.f64 	%fd490, %fd482, %fd205, %fd490;
	@%p20 bra 	$L__BB1_19;
	setp.eq.s32 	%p21, %r8, 2;
	cvt.u64.u32 	%rd57, %r150;
	cvt.u64.u32 	%rd58, %r153;
	add.s64 	%rd59, %rd58, %rd57;
	shl.b64 	%rd60, %rd59, 3;
	add.s64 	%rd8, %rd1, %rd60;
	ld.global.f64 	%fd206, [%rd8+8];
	fma.rn.f64 	%fd490, %fd482, %fd206, %fd490;
	@%p21 bra 	$L__BB1_19;
	ld.global.f64 	%fd207, [%rd8+16];
	fma.rn.f64 	%fd490, %fd482, %fd207, %fd490;
$L__BB1_19:
	mul.wide.u32 	%rd61, %r150, 8;
	add.s64 	%rd62, %rd2, %rd61;
	ld.global.f64 	%fd208, [%rd62];
	mov.f64 	%fd209, 0d3FF0000000000000;
	sub.f64 	%fd210, %fd209, %fd208;
	mul.f64 	%fd211, %fd208, %fd210;
	mul.f64 	%fd212, %fd490, %fd211;
	add.s64 	%rd63, %rd7, %rd61;
	st.local.f64 	[%rd63], %fd212;
	add.s32 	%r150, %r150, 1;
	setp.eq.s32 	%p22, %r150, %r95;
	@%p22 bra 	$L__BB1_32;
	bra.uni 	$L__BB1_6;
$L__BB1_20:
	and.b32  	%r18, %r95, 15;
	setp.lt.u32 	%p5, %r95, 16;
	mov.b32 	%r157, 0;
	@%p5 bra 	$L__BB1_23;
	and.b32  	%r157, %r95, 2147483632;
	mov.b32 	%r155, 0;
$L__BB1_22:
	.pragma "nounroll";
	mul.wide.u32 	%rd27, %r155, 8;
	add.s64 	%rd28, %rd2, %rd27;
	ld.global.f64 	%fd27, [%rd28];
	mov.f64 	%fd28, 0d3FF0000000000000;
	sub.f64 	%fd29, %fd28, %fd27;
	mul.f64 	%fd30, %fd27, %fd29;
	mul.f64 	%fd31, %fd30, 0d0000000000000000;
	add.s64 	%rd29, %rd7, %rd27;
	ld.global.f64 	%fd32, [%rd28+8];
	sub.f64 	%fd33, %fd28, %fd32;
	mul.f64 	%fd34, %fd32, %fd33;
	mul.f64 	%fd35, %fd34, 0d0000000000000000;
	st.local.v2.f64 	[%rd29], {%fd31, %fd35};
	ld.global.f64 	%fd36, [%rd28+16];
	sub.f64 	%fd37, %fd28, %fd36;
	mul.f64 	%fd38, %fd36, %fd37;
	mul.f64 	%fd39, %fd38, 0d0000000000000000;
	ld.global.f64 	%fd40, [%rd28+24];
	sub.f64 	%fd41, %fd28, %fd40;
	mul.f64 	%fd42, %fd40, %fd41;
	mul.f64 	%fd43, %fd42, 0d0000000000000000;
	st.local.v2.f64 	[%rd29+16], {%fd39, %fd43};
	ld.global.f64 	%fd44, [%rd28+32];
	sub.f64 	%fd45, %fd28, %fd44;
	mul.f64 	%fd46, %fd44, %fd45;
	mul.f64 	%fd47, %fd46, 0d0000000000000000;
	ld.global.f64 	%fd48, [%rd28+40];
	sub.f64 	%fd49, %fd28, %fd48;
	mul.f64 	%fd50, %fd48, %fd49;
	mul.f64 	%fd51, %fd50, 0d0000000000000000;
	st.local.v2.f64 	[%rd29+32], {%fd47, %fd51};
	ld.global.f64 	%fd52, [%rd28+48];
	sub.f64 	%fd53, %fd28, %fd52;
	mul.f64 	%fd54, %fd52, %fd53;
	mul.f64 	%fd55, %fd54, 0d0000000000000000;
	ld.global.f64 	%fd56, [%rd28+56];
	sub.f64 	%fd57, %fd28, %fd56;
	mul.f64 	%fd58, %fd56, %fd57;
	mul.f64 	%fd59, %fd58, 0d0000000000000000;
	st.local.v2.f64 	[%rd29+48], {%fd55, %fd59};
	ld.global.f64 	%fd60, [%rd28+64];
	sub.f64 	%fd61, %fd28, %fd60;
	mul.f64 	%fd62, %fd60, %fd61;
	mul.f64 	%fd63, %fd62, 0d0000000000000000;
	ld.global.f64 	%fd64, [%rd28+72];
	sub.f64 	%fd65, %fd28, %fd64;
	mul.f64 	%fd66, %fd64, %fd65;
	mul.f64 	%fd67, %fd66, 0d0000000000000000;
	st.local.v2.f64 	[%rd29+64], {%fd63, %fd67};
	ld.global.f64 	%fd68, [%rd28+80];
	sub.f64 	%fd69, %fd28, %fd68;
	mul.f64 	%fd70, %fd68, %fd69;
	mul.f64 	%fd71, %fd70, 0d0000000000000000;
	ld.global.f64 	%fd72, [%rd28+88];
	sub.f64 	%fd73, %fd28, %fd72;
	mul.f64 	%fd74, %fd72, %fd73;
	mul.f64 	%fd75, %fd74, 0d0000000000000000;
	st.local.v2.f64 	[%rd29+80], {%fd71, %fd75};
	ld.global.f64 	%fd76, [%rd28+96];
	sub.f64 	%fd77, %fd28, %fd76;
	mul.f64 	%fd78, %fd76, %fd77;
	mul.f64 	%fd79, %fd78, 0d0000000000000000;
	ld.global.f64 	%fd80, [%rd28+104];
	sub.f64 	%fd81, %fd28, %fd80;
	mul.f64 	%fd82, %fd80, %fd81;
	mul.f64 	%fd83, %fd82, 0d0000000000000000;
	st.local.v2.f64 	[%rd29+96], {%fd79, %fd83};
	ld.global.f64 	%fd84, [%rd28+112];
	sub.f64 	%fd85, %fd28, %fd84;
	mul.f64 	%fd86, %fd84, %fd85;
	mul.f64 	%fd87, %fd86, 0d0000000000000000;
	ld.global.f64 	%fd88, [%rd28+120];
	sub.f64 	%fd89, %fd28, %fd88;
	mul.f64 	%fd90, %fd88, %fd89;
	mul.f64 	%fd91, %fd90, 0d0000000000000000;
	st.local.v2.f64 	[%rd29+112], {%fd87, %fd91};
	add.s32 	%r155, %r155, 16;
	setp.ne.s32 	%p6, %r155, %r157;
	@%p6 bra 	$L__BB1_22;
$L__BB1_23:
	setp.eq.s32 	%p7, %r18, 0;
	@%p7 bra 	$L__BB1_32;
	and.b32  	%r23, %r95, 7;
	setp.lt.u32 	%p8, %r18, 8;
	@%p8 bra 	$L__BB1_26;
	mul.wide.u32 	%rd30, %r157, 8;
	add.s64 	%rd31, %rd2, %rd30;
	ld.global.f64 	%fd92, [%rd31];
	mov.f64 	%fd93, 0d3FF0000000000000;
	sub.f64 	%fd94, %fd93, %fd92;
	mul.f64 	%fd95, %fd92, %fd94;
	mul.f64 	%fd96, %fd95, 0d0000000000000000;
	add.s64 	%rd32, %rd7, %rd30;
	st.local.f64 	[%rd32], %fd96;
	ld.global.f64 	%fd97, [%rd31+8];
	sub.f64 	%fd98, %fd93, %fd97;
	mul.f64 	%fd99, %fd97, %fd98;
	mul.f64 	%fd100, %fd99, 0d0000000000000000;
	st.local.f64 	[%rd32+8], %fd100;
	ld.global.f64 	%fd101, [%rd31+16];
	sub.f64 	%fd102, %fd93, %fd101;
	mul.f64 	%fd103, %fd101, %fd102;
	mul.f64 	%fd104, %fd103, 0d0000000000000000;
	st.local.f64 	[%rd32+16], %fd104;
	ld.global.f64 	%fd105, [%rd31+24];
	sub.f64 	%fd106, %fd93, %fd105;
	mul.f64 	%fd107, %fd105, %fd106;
	mul.f64 	%fd108, %fd107, 0d0000000000000000;
	st.local.f64 	[%rd32+24], %fd108;
	ld.global.f64 	%fd109, [%rd31+32];
	sub.f64 	%fd110, %fd93, %fd109;
	mul.f64 	%fd111, %fd109, %fd110;
	mul.f64 	%fd112, %fd111, 0d0000000000000000;
	st.local.f64 	[%rd32+32], %fd112;
	ld.global.f64 	%fd113, [%rd31+40];
	sub.f64 	%fd114, %fd93, %fd113;
	mul.f64 	%fd115, %fd113, %fd114;
	mul.f64 	%fd116, %fd115, 0d0000000000000000;
	st.local.f64 	[%rd32+40], %fd116;
	ld.global.f64 	%fd117, [%rd31+48];
	sub.f64 	%fd118, %fd93, %fd117;
	mul.f64 	%fd119, %fd117, %fd118;
	mul.f64 	%fd120, %fd119, 0d0000000000000000;
	st.local.f64 	[%rd32+48], %fd120;
	ld.global.f64 	%fd121, [%rd31+56];
	sub.f64 	%fd122, %fd93, %fd121;
	mul.f64 	%fd123, %fd121, %fd122;
	mul.f64 	%fd124, %fd123, 0d0000000000000000;
	st.local.f64 	[%rd32+56], %fd124;
	add.s32 	%r157, %r157, 8;
$L__BB1_26:
	setp.eq.s32 	%p9, %r23, 0;
	@%p9 bra 	$L__BB1_32;
	and.b32  	%r26, %r95, 3;
	setp.lt.u32 	%p10, %r23, 4;
	@%p10 bra 	$L__BB1_29;
	mul.wide.u32 	%rd33, %r157, 8;
	add.s64 	%rd34, %rd2, %rd33;
	ld.global.f64 	%fd125, [%rd34];
	mov.f64 	%fd126, 0d3FF0000000000000;
	sub.f64 	%fd127, %fd126, %fd125;
	mul.f64 	%fd128, %fd125, %fd127;
	mul.f64 	%fd129, %fd128, 0d0000000000000000;
	add.s64 	%rd35, %rd7, %rd33;
	st.local.f64 	[%rd35], %fd129;
	ld.global.f64 	%fd130, [%rd34+8];
	sub.f64 	%fd131, %fd126, %fd130;
	mul.f64 	%fd132, %fd130, %fd131;
	mul.f64 	%fd133, %fd132, 0d0000000000000000;
	st.local.f64 	[%rd35+8], %fd133;
	ld.global.f64 	%fd134, [%rd34+16];
	sub.f64 	%fd135, %fd126, %fd134;
	mul.f64 	%fd136, %fd134, %fd135;
	mul.f64 	%fd137, %fd136, 0d0000000000000000;
	st.local.f64 	[%rd35+16], %fd137;
	ld.global.f64 	%fd138, [%rd34+24];
	sub.f64 	%fd139, %fd126, %fd138;
	mul.f64 	%fd140, %fd138, %fd139;
	mul.f64 	%fd141, %fd140, 0d0000000000000000;
	st.local.f64 	[%rd35+24], %fd141;
	add.s32 	%r157, %r157, 4;
$L__BB1_29:
	setp.eq.s32 	%p11, %r26, 0;
	@%p11 bra 	$L__BB1_32;
	mov.b32 	%r160, 0;
$L__BB1_31:
	.pragma "nounroll";
	mul.wide.u32 	%rd36, %r157, 8;
	add.s64 	%rd37, %rd2, %rd36;
	ld.global.f64 	%fd142, [%rd37];
	mov.f64 	%fd143, 0d3FF0000000000000;
	sub.f64 	%fd144, %fd143, %fd142;
	mul.f64 	%fd145, %fd142, %fd144;
	mul.f64 	%fd146, %fd145, 0d0000000000000000;
	add.s64 	%rd38, %rd7, %rd36;
	st.local.f64 	[%rd38], %fd146;
	add.s32 	%r157, %r157, 1;
	add.s32 	%r160, %r160, 1;
	setp.ne.s32 	%p12, %r160, %r26;
	@%p12 bra 	$L__BB1_31;
$L__BB1_32:
	setp.lt.s32 	%p23, %r97, 1;
	@%p23 bra 	$L__BB1_59;
	setp.lt.s32 	%p24, %r95, 1;
	mul.f64 	%fd17, %fd19, %fd482;
	@%p24 bra 	$L__BB1_47;
	and.b32  	%r33, %r95, 7;
	and.b32  	%r34, %r95, 3;
	and.b32  	%r35, %r95, 2147483640;
	mov.b32 	%r161, 0;
$L__BB1_35:
	setp.lt.u32 	%p33, %r95, 8;
	mul.wide.u32 	%rd72, %r161, 8;
	add.s64 	%rd73, %rd3, %rd72;
	ld.global.f64 	%fd271, [%rd73];
	add.f64 	%fd272, %fd17, %fd271;
	st.global.f64 	[%rd73], %fd272;
	mov.b32 	%r164, 0;
	@%p33 bra 	$L__BB1_38;
	mov.b32 	%r162, 0;
$L__BB1_37:
	.pragma "nounroll";
	mul.wide.u32 	%rd74, %r162, 8;
	add.s64 	%rd75, %rd2, %rd74;
	ld.global.f64 	%fd273, [%rd75];
	mul.f64 	%fd274, %fd482, %fd273;
	mad.lo.s32 	%r121, %r162, %r97, %r161;
	mul.wide.u32 	%rd76, %r121, 8;
	add.s64 	%rd77, %rd1, %rd76;
	ld.global.f64 	%fd275, [%rd77];
	fma.rn.f64 	%fd276, %fd19, %fd274, %fd275;
	st.global.f64 	[%rd77], %fd276;
	ld.global.f64 	%fd277, [%rd75+8];
	mul.f64 	%fd278, %fd482, %fd277;
	add.s32 	%r122, %r121, %r97;
	mul.wide.u32 	%rd78, %r122, 8;
	add.s64 	%rd79, %rd1, %rd78;
	ld.global.f64 	%fd279, [%rd79];
	fma.rn.f64 	%fd280, %fd19, %fd278, %fd279;
	st.global.f64 	[%rd79], %fd280;
	ld.global.f64 	%fd281, [%rd75+16];
	mul.f64 	%fd282, %fd482, %fd281;
	add.s32 	%r123, %r122, %r97;
	mul.wide.u32 	%rd80, %r123, 8;
	add.s64 	%rd81, %rd1, %rd80;
	ld.global.f64 	%fd283, [%rd81];
	fma.rn.f64 	%fd284, %fd19, %fd282, %fd283;
	st.global.f64 	[%rd81], %fd284;
	ld.global.f64 	%fd285, [%rd75+24];
	mul.f64 	%fd286, %fd482, %fd285;
	add.s32 	%r124, %r123, %r97;
	mul.wide.u32 	%rd82, %r124, 8;
	add.s64 	%rd83, %rd1, %rd82;
	ld.global.f64 	%fd287, [%rd83];
	fma.rn.f64 	%fd288, %fd19, %fd286, %fd287;
	st.global.f64 	[%rd83], %fd288;
	ld.global.f64 	%fd289, [%rd75+32];
	mul.f64 	%fd290, %fd482, %fd289;
	add.s32 	%r125, %r124, %r97;
	mul.wide.u32 	%rd84, %r125, 8;
	add.s64 	%rd85, %rd1, %rd84;
	ld.global.f64 	%fd291, [%rd85];
	fma.rn.f64 	%fd292, %fd19, %fd290, %fd291;
	st.global.f64 	[%rd85], %fd292;
	ld.global.f64 	%fd293, [%rd75+40];
	mul.f64 	%fd294, %fd482, %fd293;
	add.s32 	%r126, %r125, %r97;
	mul.wide.u32 	%rd86, %r126, 8;
	add.s64 	%rd87, %rd1, %rd86;
	ld.global.f64 	%fd295, [%rd87];
	fma.rn.f64 	%fd296, %fd19, %fd294, %fd295;
	st.global.f64 	[%rd87], %fd296;
	ld.global.f64 	%fd297, [%rd75+48];
	mul.f64 	%fd298, %fd482, %fd297;
	add.s32 	%r127, %r126, %r97;
	mul.wide.u32 	%rd88, %r127, 8;
	add.s64 	%rd89, %rd1, %rd88;
	ld.global.f64 	%fd299, [%rd89];
	fma.rn.f64 	%fd300, %fd19, %fd298, %fd299;
	st.global.f64 	[%rd89], %fd300;
	ld.global.f64 	%fd301, [%rd75+56];
	mul.f64 	%fd302, %fd482, %fd301;
	add.s32 	%r128, %r127, %r97;
	mul.wide.u32 	%rd90, %r128, 8;
	add.s64 	%rd91, %rd1, %rd90;
	ld.global.f64 	%fd303, [%rd91];
	fma.rn.f64 	%fd304, %fd19, %fd302, %fd303;
	st.global.f64 	[%rd91], %fd304;
	add.s32 	%r162, %r162, 8;
	setp.ne.s32 	%p34, %r162, %r35;
	mov.u32 	%r164, %r35;
	@%p34 bra 	$L__BB1_37;
$L__BB1_38:
	setp.eq.s32 	%p35, %r33, 0;
	@%p35 bra 	$L__BB1_46;
	add.s32 	%r129, %r33, -1;
	setp.lt.u32 	%p36, %r129, 3;
	@%p36 bra 	$L__BB1_41;
	mul.wide.u32 	%rd92, %r164, 8;
	add.s64 	%rd93, %rd2, %rd92;
	ld.global.f64 	%fd305, [%rd93];
	mul.f64 	%fd306, %fd482, %fd305;
	mad.lo.s32 	%r130, %r164, %r97, %r161;
	mul.wide.u32 	%rd94, %r130, 8;
	add.s64 	%rd95, %rd1, %rd94;
	ld.global.f64 	%fd307, [%rd95];
	fma.rn.f64 	%fd308, %fd19, %fd306, %fd307;
	st.global.f64 	[%rd95], %fd308;
	ld.global.f64 	%fd309, [%rd93+8];
	mul.f64 	%fd310, %fd482, %fd309;
	add.s32 	%r131, %r130, %r97;
	mul.wide.u32 	%rd96, %r131, 8;
	add.s64 	%rd97, %rd1, %rd96;
	ld.global.f64 	%fd311, [%rd97];
	fma.rn.f64 	%fd312, %fd19, %fd310, %fd311;
	st.global.f64 	[%rd97], %fd312;
	ld.global.f64 	%fd313, [%rd93+16];
	mul.f64 	%fd314, %fd482, %fd313;
	add.s32 	%r132, %r131, %r97;
	mul.wide.u32 	%rd98, %r132, 8;
	add.s64 	%rd99, %rd1, %rd98;
	ld.global.f64 	%fd315, [%rd99];
	fma.rn.f64 	%fd316, %fd19, %fd314, %fd315;
	st.global.f64 	[%rd99], %fd316;
	ld.global.f64 	%fd317, [%rd93+24];
	mul.f64 	%fd318, %fd482, %fd317;
	add.s32 	%r133, %r132, %r97;
	mul.wide.u32 	%rd100, %r133, 8;
	add.s64 	%rd101, %rd1, %rd100;
	ld.global.f64 	%fd319, [%rd101];
	fma.rn.f64 	%fd320, %fd19, %fd318, %fd319;
	st.global.f64 	[%rd101], %fd320;
	add.s32 	%r164, %r164, 4;
$L__BB1_41:
	setp.eq.s32 	%p37, %r34, 0;
	@%p37 bra 	$L__BB1_46;
	setp.eq.s32 	%p38, %r34, 1;
	@%p38 bra 	$L__BB1_44;
	mul.wide.u32 	%rd102, %r164, 8;
	add.s64 	%rd103, %rd2, %rd102;
	ld.global.f64 	%fd321, [%rd103];
	mul.f64 	%fd322, %fd482, %fd321;
	mad.lo.s32 	%r134, %r164, %r97, %r161;
	mul.wide.u32 	%rd104, %r134, 8;
	add.s64 	%rd105, %rd1, %rd104;
	ld.global.f64 	%fd323, [%rd105];
	fma.rn.f64 	%fd324, %fd19, %fd322, %fd323;
	st.global.f64 	[%rd105], %fd324;
	ld.global.f64 	%fd325, [%rd103+8];
	mul.f64 	%fd326, %fd482, %fd325;
	add.s32 	%r135, %r134, %r97;
	mul.wide.u32 	%rd106, %r135, 8;
	add.s64 	%rd107, %rd1, %rd106;
	ld.global.f64 	%fd327, [%rd107];
	fma.rn.f64 	%fd328, %fd19, %fd326, %fd327;
	st.global.f64 	[%rd107], %fd328;
	add.s32 	%r164, %r164, 2;
$L__BB1_44:
	and.b32  	%r136, %r95, 1;
	setp.eq.b32 	%p39, %r136, 1;
	not.pred 	%p40, %p39;
	@%p40 bra 	$L__BB1_46;
	mul.wide.u32 	%rd108, %r164, 8;
	add.s64 	%rd109, %rd2, %rd108;
	ld.global.f64 	%fd329, [%rd109];
	mul.f64 	%fd330, %fd482, %fd329;
	mad.lo.s32 	%r137, %r164, %r97, %r161;
	mul.wide.u32 	%rd110, %r137, 8;
	add.s64 	%rd111, %rd1, %rd110;
	ld.global.f64 	%fd331, [%rd111];
	fma.rn.f64 	%fd332, %fd19, %fd330, %fd331;
	st.global.f64 	[%rd111], %fd332;
$L__BB1_46:
	add.s32 	%r161, %r161, 1;
	setp.eq.s32 	%p41, %r161, %r97;
	@%p41 bra 	$L__BB1_59;
	bra.uni 	$L__BB1_35;
$L__BB1_47:
	add.s32 	%r115, %r97, -1;
	and.b32  	%r45, %r97, 15;
	setp.lt.u32 	%p25, %r115, 15;
	mov.b32 	%r166, 0;
	@%p25 bra 	$L__BB1_50;
	and.b32  	%r166, %r97, 2147483632;
	mov.b32 	%r178, 0;
$L__BB1_49:
	.pragma "nounroll";
	mul.wide.u32 	%rd64, %r178, 8;
	add.s64 	%rd65, %rd3, %rd64;
	ld.global.f64 	%fd213, [%rd65];
	add.f64 	%fd214, %fd17, %fd213;
	st.global.f64 	[%rd65], %fd214;
	ld.global.f64 	%fd215, [%rd65+8];
	add.f64 	%fd216, %fd17, %fd215;
	st.global.f64 	[%rd65+8], %fd216;
	ld.global.f64 	%fd217, [%rd65+16];
	add.f64 	%fd218, %fd17, %fd217;
	st.global.f64 	[%rd65+16], %fd218;
	ld.global.f64 	%fd219, [%rd65+24];
	add.f64 	%fd220, %fd17, %fd219;
	st.global.f64 	[%rd65+24], %fd220;
	ld.global.f64 	%fd221, [%rd65+32];
	add.f64 	%fd222, %fd17, %fd221;
	st.global.f64 	[%rd65+32], %fd222;
	ld.global.f64 	%fd223, [%rd65+40];
	add.f64 	%fd224, %fd17, %fd223;
	st.global.f64 	[%rd65+40], %fd224;
	ld.global.f64 	%fd225, [%rd65+48];
	add.f64 	%fd226, %fd17, %fd225;
	st.global.f64 	[%rd65+48], %fd226;
	ld.global.f64 	%fd227, [%rd65+56];
	add.f64 	%fd228, %fd17, %fd227;
	st.global.f64 	[%rd65+56], %fd228;
	ld.global.f64 	%fd229, [%rd65+64];
	add.f64 	%fd230, %fd17, %fd229;
	st.global.f64 	[%rd65+64], %fd230;
	ld.global.f64 	%fd231, [%rd65+72];
	add.f64 	%fd232, %fd17, %fd231;
	st.global.f64 	[%rd65+72], %fd232;
	ld.global.f64 	%fd233, [%rd65+80];
	add.f64 	%fd234, %fd17, %fd233;
	st.global.f64 	[%rd65+80], %fd234;
	ld.global.f64 	%fd235, [%rd65+88];
	add.f64 	%fd236, %fd17, %fd235;
	st.global.f64 	[%rd65+88], %fd236;
	ld.global.f64 	%fd237, [%rd65+96];
	add.f64 	%fd238, %fd17, %fd237;
	st.global.f64 	[%rd65+96], %fd238;
	ld.global.f64 	%fd239, [%rd65+104];
	add.f64 	%fd240, %fd17, %fd239;
	st.global.f64 	[%rd65+104], %fd240;
	ld.global.f64 	%fd241, [%rd65+112];
	add.f64 	%fd242, %fd17, %fd241;
	st.global.f64 	[%rd65+112], %fd242;
	ld.global.f64 	%fd243, [%rd65+120];
	add.f64 	%fd244, %fd17, %fd243;
	st.global.f64 	[%rd65+120], %fd244;
	add.s32 	%r178, %r178, 16;
	setp.eq.s32 	%p26, %r178, %r166;
	@%p26 bra 	$L__BB1_50;
	bra.uni 	$L__BB1_49;
$L__BB1_50:
	setp.eq.s32 	%p27, %r45, 0;
	@%p27 bra 	$L__BB1_59;
	and.b32  	%r48, %r97, 7;
	setp.lt.u32 	%p28, %r45, 8;
	@%p28 bra 	$L__BB1_53;
	mul.wide.u32 	%rd66, %r166, 8;
	add.s64 	%rd67, %rd3, %rd66;
	ld.global.f64 	%fd245, [%rd67];
	add.f64 	%fd246, %fd17, %fd245;
	st.global.f64 	[%rd67], %fd246;
	ld.global.f64 	%fd247, [%rd67+8];
	add.f64 	%fd248, %fd17, %fd247;
	st.global.f64 	[%rd67+8], %fd248;
	ld.global.f64 	%fd249, [%rd67+16];
	add.f64 	%fd250, %fd17, %fd249;
	st.global.f64 	[%rd67+16], %fd250;
	ld.global.f64 	%fd251, [%rd67+24];
	add.f64 	%fd252, %fd17, %fd251;
	st.global.f64 	[%rd67+24], %fd252;
	ld.global.f64 	%fd253, [%rd67+32];
	add.f64 	%fd254, %fd17, %fd253;
	st.global.f64 	[%rd67+32], %fd254;
	ld.global.f64 	%fd255, [%rd67+40];
	add.f64 	%fd256, %fd17, %fd255;
	st.global.f64 	[%rd67+40], %fd256;
	ld.global.f64 	%fd257, [%rd67+48];
	add.f64 	%fd258, %fd17, %fd257;
	st.global.f64 	[%rd67+48], %fd258;
	ld.global.f64 	%fd259, [%rd67+56];
	add.f64 	%fd260, %fd17, %fd259;
	st.global.f64 	[%rd67+56], %fd260;
	add.s32 	%r166, %r166, 8;
$L__BB1_53:
	setp.eq.s32 	%p29, %r48, 0;
	@%p29 bra 	$L__BB1_59;
	and.b32  	%r51, %r97, 3;
	setp.lt.u32 	%p30, %r48, 4;
	@%p30 bra 	$L__BB1_56;
	mul.wide.u32 	%rd68, %r166, 8;
	add.s64 	%rd69, %rd3, %rd68;
	ld.global.f64 	%fd261, [%rd69];
	add.f64 	%fd262, %fd17, %fd261;
	st.global.f64 	[%rd69], %fd262;
	ld.global.f64 	%fd263, [%rd69+8];
	add.f64 	%fd264, %fd17, %fd263;
	st.global.f64 	[%rd69+8], %fd264;
	ld.global.f64 	%fd265, [%rd69+16];
	add.f64 	%fd266, %fd17, %fd265;
	st.global.f64 	[%rd69+16], %fd266;
	ld.global.f64 	%fd267, [%rd69+24];
	add.f64 	%fd268, %fd17, %fd267;
	st.global.f64 	[%rd69+24], %fd268;
	add.s32 	%r166, %r166, 4;
$L__BB1_56:
	setp.eq.s32 	%p31, %r51, 0;
	@%p31 bra 	$L__BB1_59;
	mov.b32 	%r170, 0;
$L__BB1_58:
	.pragma "nounroll";
	mul.wide.u32 	%rd70, %r166, 8;
	add.s64 	%rd71, %rd3, %rd70;
	ld.global.f64 	%fd269, [%rd71];
	add.f64 	%fd270, %fd17, %fd269;
	st.global.f64 	[%rd71], %fd270;
	add.s32 	%r166, %r166, 1;
	add.s32 	%r170, %r170, 1;
	setp.ne.s32 	%p32, %r170, %r51;
	@%p32 bra 	$L__BB1_58;
$L__BB1_59:
	setp.lt.s32 	%p42, %r95, 1;
	@%p42 bra 	$L__BB1_86;
	setp.lt.s32 	%p43, %r96, 1;
	mul.lo.s32 	%r58, %r96, %r1;
	@%p43 bra 	$L__BB1_74;
	and.b32  	%r59, %r96, 7;
	and.b32  	%r60, %r96, 3;
	and.b32  	%r61, %r96, 2147483640;
	and.b32  	%r62, %r96, 1;
	neg.s32 	%r63, %r61;
	shl.b32 	%r64, %r97, 3;
	mov.b32 	%r171, 0;
	mul.wide.s32 	%rd151, %r97, 8;
$L__BB1_62:
	setp.lt.u32 	%p52, %r96, 8;
	mul.wide.u32 	%rd124, %r171, 8;
	add.s64 	%rd125, %rd7, %rd124;
	ld.local.f64 	%fd18, [%rd125];
	add.s64 	%rd126, %rd6, %rd124;
	ld.global.f64 	%fd420, [%rd126];
	fma.rn.f64 	%fd421, %fd19, %fd18, %fd420;
	st.global.f64 	[%rd126], %fd421;
	mov.b32 	%r176, 0;
	@%p52 bra 	$L__BB1_65;
	mov.u32 	%r172, %r58;
	mov.u32 	%r173, %r171;
	mov.u32 	%r174, %r63;
$L__BB1_64:
	.pragma "nounroll";
	mul.wide.s32 	%rd127, %r172, 8;
	add.s64 	%rd128, %rd5, %rd127;
	ld.global.f64 	%fd422, [%rd128];
	mul.f64 	%fd423, %fd422, %fd18;
	mul.wide.s32 	%rd129, %r173, 8;
	add.s64 	%rd130, %rd4, %rd129;
	ld.global.f64 	%fd424, [%rd130];
	fma.rn.f64 	%fd425, %fd19, %fd423, %fd424;
	st.global.f64 	[%rd130], %fd425;
	ld.global.f64 	%fd426, [%rd128+8];
	mul.f64 	%fd427, %fd426, %fd18;
	mul.wide.s32 	%rd131, %r97, 8;
	add.s64 	%rd132, %rd130, %rd131;
	ld.global.f64 	%fd428, [%rd132];
	fma.rn.f64 	%fd429, %fd19, %fd427, %fd428;
	st.global.f64 	[%rd132], %fd429;
	ld.global.f64 	%fd430, [%rd128+16];
	mul.f64 	%fd431, %fd430, %fd18;
	add.s64 	%rd133, %rd132, %rd131;
	ld.global.f64 	%fd432, [%rd133];
	fma.rn.f64 	%fd433, %fd19, %fd431, %fd432;
	st.global.f64 	[%rd133], %fd433;
	ld.global.f64 	%fd434, [%rd128+24];
	mul.f64 	%fd435, %fd434, %fd18;
	add.s64 	%rd134, %rd133, %rd131;
	ld.global.f64 	%fd436, [%rd134];
	fma.rn.f64 	%fd437, %fd19, %fd435, %fd436;
	st.global.f64 	[%rd134], %fd437;
	ld.global.f64 	%fd438, [%rd128+32];
	mul.f64 	%fd439, %fd438, %fd18;
	add.s64 	%rd135, %rd134, %rd131;
	ld.global.f64 	%fd440, [%rd135];
	fma.rn.f64 	%fd441, %fd19, %fd439, %fd440;
	st.global.f64 	[%rd135], %fd441;
	ld.global.f64 	%fd442, [%rd128+40];
	mul.f64 	%fd443, %fd442, %fd18;
	add.s64 	%rd136, %rd135, %rd131;
	ld.global.f64 	%fd444, [%rd136];
	fma.rn.f64 	%fd445, %fd19, %fd443, %fd444;
	st.global.f64 	[%rd136], %fd445;
	ld.global.f64 	%fd446, [%rd128+48];
	mul.f64 	%fd447, %fd446, %fd18;
	add.s64 	%rd137, %rd136, %rd131;
	ld.global.f64 	%fd448, [%rd137];
	fma.rn.f64 	%fd449, %fd19, %fd447, %fd448;
	st.global.f64 	[%rd137], %fd449;
	ld.global.f64 	%fd450, [%rd128+56];
	mul.f64 	%fd451, %fd450, %fd18;
	add.s64 	%rd138, %rd137, %rd131;
	ld.global.f64 	%fd452, [%rd138];
	fma.rn.f64 	%fd453, %fd19, %fd451, %fd452;
	st.global.f64 	[%rd138], %fd453;
	add.s32 	%r174, %r174, 8;
	add.s32 	%r173, %r173, %r64;
	add.s32 	%r172, %r172, 8;
	setp.ne.s32 	%p53, %r174, 0;
	mov.u32 	%r176, %r61;
	@%p53 bra 	$L__BB1_64;
$L__BB1_65:
	setp.eq.s32 	%p54, %r59, 0;
	@%p54 bra 	$L__BB1_73;
	add.s32 	%r143, %r59, -1;
	setp.lt.u32 	%p55, %r143, 3;
	@%p55 bra 	$L__BB1_68;
	add.s32 	%r144, %r176, %r58;
	mul.wide.s32 	%rd139, %r144, 8;
	add.s64 	%rd140, %rd5, %rd139;
	ld.global.f64 	%fd454, [%rd140];
	mul.f64 	%fd455, %fd454, %fd18;
	mad.lo.s32 	%r145, %r176, %r97, %r171;
	mul.wide.s32 	%rd141, %r145, 8;
	add.s64 	%rd142, %rd4, %rd141;
	ld.global.f64 	%fd456, [%rd142];
	fma.rn.f64 	%fd457, %fd19, %fd455, %fd456;
	st.global.f64 	[%rd142], %fd457;
	ld.global.f64 	%fd458, [%rd140+8];
	mul.f64 	%fd459, %fd458, %fd18;
	mul.wide.s32 	%rd143, %r97, 8;
	add.s64 	%rd144, %rd142, %rd143;
	ld.global.f64 	%fd460, [%rd144];
	fma.rn.f64 	%fd461, %fd19, %fd459, %fd460;
	st.global.f64 	[%rd144], %fd461;
	ld.global.f64 	%fd462, [%rd140+16];
	mul.f64 	%fd463, %fd462, %fd18;
	add.s64 	%rd145, %rd144, %rd143;
	ld.global.f64 	%fd464, [%rd145];
	fma.rn.f64 	%fd465, %fd19, %fd463, %fd464;
	st.global.f64 	[%rd145], %fd465;
	ld.global.f64 	%fd466, [%rd140+24];
	mul.f64 	%fd467, %fd466, %fd18;
	add.s64 	%rd146, %rd145, %rd143;
	ld.global.f64 	%fd468, [%rd146];
	fma.rn.f64 	%fd469, %fd19, %fd467, %fd468;
	st.global.f64 	[%rd146], %fd469;
	add.s32 	%r176, %r176, 4;
$L__BB1_68:
	setp.eq.s32 	%p56, %r60, 0;
	@%p56 bra 	$L__BB1_73;
	setp.eq.s32 	%p57, %r60, 1;
	@%p57 bra 	$L__BB1_71;
	add.s32 	%r146, %r176, %r58;
	mul.wide.s32 	%rd147, %r146, 8;
	add.s64 	%rd148, %rd5, %rd147;
	ld.global.f64 	%fd470, [%rd148];
	mul.f64 	%fd471, %fd470, %fd18;
	mad.lo.s32 	%r147, %r176, %r97, %r171;
	mul.wide.s32 	%rd149, %r147, 8;
	add.s64 	%rd150, %rd4, %rd149;
	ld.global.f64 	%fd472, [%rd150];
	fma.rn.f64 	%fd473, %fd19, %fd471, %fd472;
	st.global.f64 	[%rd150], %fd473;
	ld.global.f64 	%fd474, [%rd148+8];
	mul.f64 	%fd475, %fd474, %fd18;
	add.s64 	%rd152, %rd150, %rd151;
	ld.global.f64 	%fd476, [%rd152];
	fma.rn.f64 	%fd477, %fd19, %fd475, %fd476;
	st.global.f64 	[%rd152], %fd477;
	add.s32 	%r176, %r176, 2;
$L__BB1_71:
	setp.eq.s32 	%p58, %r62, 0;
	@%p58 bra 	$L__BB1_73;
	add.s32 	%r148, %r176, %r58;
	mul.wide.s32 	%rd153, %r148, 8;
	add.s64 	%rd154, %rd5, %rd153;
	ld.global.f64 	%fd478, [%rd154];
	mul.f64 	%fd479, %fd478, %fd18;
	mad.lo.s32 	%r149, %r176, %r97, %r171;
	mul.wide.s32 	%rd155, %r149, 8;
	add.s64 	%rd156, %rd4, %rd155;
	ld.global.f64 	%fd480, [%rd156];
	fma.rn.f64 	%fd481, %fd19, %fd479, %fd480;
	st.global.f64 	[%rd156], %fd481;
$L__BB1_73:
	add.s32 	%r171, %r171, 1;
	setp.eq.s32 	%p59, %r171, %r95;
	@%p59 bra 	$L__BB1_86;
	bra.uni 	$L__BB1_62;
$L__BB1_74:
	and.b32  	%r78, %r95, 15;
	setp.lt.u32 	%p44, %r95, 16;
	mov.b32 	%r180, 0;
	@%p44 bra 	$L__BB1_77;
	and.b32  	%r180, %r95, 2147483632;
	mov.b32 	%r179, 0;
$L__BB1_76:
	.pragma "nounroll";
	mul.wide.u32 	%rd112, %r179, 8;
	add.s64 	%rd113, %rd7, %rd112;
	ld.local.v2.f64 	{%fd333, %fd334}, [%rd113];
	add.s64 	%rd114, %rd6, %rd112;
	ld.global.f64 	%fd335, [%rd114];
	fma.rn.f64 	%fd336, %fd19, %fd333, %fd335;
	st.global.f64 	[%rd114], %fd336;
	ld.global.f64 	%fd337, [%rd114+8];
	fma.rn.f64 	%fd338, %fd19, %fd334, %fd337;
	st.global.f64 	[%rd114+8], %fd338;
	ld.local.v2.f64 	{%fd339, %fd340}, [%rd113+16];
	ld.global.f64 	%fd341, [%rd114+16];
	fma.rn.f64 	%fd342, %fd19, %fd339, %fd341;
	st.global.f64 	[%rd114+16], %fd342;
	ld.global.f64 	%fd343, [%rd114+24];
	fma.rn.f64 	%fd344, %fd19, %fd340, %fd343;
	st.global.f64 	[%rd114+24], %fd344;
	ld.local.v2.f64 	{%fd345, %fd346}, [%rd113+32];
	ld.global.f64 	%fd347, [%rd114+32];
	fma.rn.f64 	%fd348, %fd19, %fd345, %fd347;
	st.global.f64 	[%rd114+32], %fd348;
	ld.global.f64 	%fd349, [%rd114+40];
	fma.rn.f64 	%fd350, %fd19, %fd346, %fd349;
	st.global.f64 	[%rd114+40], %fd350;
	ld.local.v2.f64 	{%fd351, %fd352}, [%rd113+48];
	ld.global.f64 	%fd353, [%rd114+48];
	fma.rn.f64 	%fd354, %fd19, %fd351, %fd353;
	st.global.f64 	[%rd114+48], %fd354;
	ld.global.f64 	%fd355, [%rd114+56];
	fma.rn.f64 	%fd356, %fd19, %fd352, %fd355;
	st.global.f64 	[%rd114+56], %fd356;
	ld.local.v2.f64 	{%fd357, %fd358}, [%rd113+64];
	ld.global.f64 	%fd359, [%rd114+64];
	fma.rn.f64 	%fd360, %fd19, %fd357, %fd359;
	st.global.f64 	[%rd114+64], %fd360;
	ld.global.f64 	%fd361, [%rd114+72];
	fma.rn.f64 	%fd362, %fd19, %fd358, %fd361;
	st.global.f64 	[%rd114+72], %fd362;
	ld.local.v2.f64 	{%fd363, %fd364}, [%rd113+80];
	ld.global.f64 	%fd365, [%rd114+80];
	fma.rn.f64 	%fd366, %fd19, %fd363, %fd365;
	st.global.f64 	[%rd114+80], %fd366;
	ld.global.f64 	%fd367, [%rd114+88];
	fma.rn.f64 	%fd368, %fd19, %fd364, %fd367;
	st.global.f64 	[%rd114+88], %fd368;
	ld.local.v2.f64 	{%fd369, %fd370}, [%rd113+96];
	ld.global.f64 	%fd371, [%rd114+96];
	fma.rn.f64 	%fd372, %fd19, %fd369, %fd371;
	st.global.f64 	[%rd114+96], %fd372;
	ld.global.f64 	%fd373, [%rd114+104];
	fma.rn.f64 	%fd374, %fd19, %fd370, %fd373;
	st.global.f64 	[%rd114+104], %fd374;
	ld.local.v2.f64 	{%fd375, %fd376}, [%rd113+112];
	ld.global.f64 	%fd377, [%rd114+112];
	fma.rn.f64 	%fd378, %fd19, %fd375, %fd377;
	st.global.f64 	[%rd114+112], %fd378;
	ld.global.f64 	%fd379, [%rd114+120];
	fma.rn.f64 	%fd380, %fd19, %fd376, %fd379;
	st.global.f64 	[%rd114+120], %fd380;
	add.s32 	%r179, %r179, 16;
	setp.ne.s32 	%p45, %r179, %r180;
	@%p45 bra 	$L__BB1_76;
$L__BB1_77:
	setp.eq.s32 	%p46, %r78, 0;
	@%p46 bra 	$L__BB1_86;
	and.b32  	%r85, %r95, 7;
	setp.lt.u32 	%p47, %r78, 8;
	@%p47 bra 	$L__BB1_80;
	mul.wide.u32 	%rd115, %r180, 8;
	add.s64 	%rd116, %rd7, %rd115;
	ld.local.f64 	%fd381, [%rd116];
	add.s64 	%rd117, %rd6, %rd115;
	ld.global.f64 	%fd382, [%rd117];
	fma.rn.f64 	%fd383, %fd19, %fd381, %fd382;
	st.global.f64 	[%rd117], %fd383;
	ld.local.f64 	%fd384, [%rd116+8];
	ld.global.f64 	%fd385, [%rd117+8];
	fma.rn.f64 	%fd386, %fd19, %fd384, %fd385;
	st.global.f64 	[%rd117+8], %fd386;
	ld.local.f64 	%fd387, [%rd116+16];
	ld.global.f64 	%fd388, [%rd117+16];
	fma.rn.f64 	%fd389, %fd19, %fd387, %fd388;
	st.global.f64 	[%rd117+16], %fd389;
	ld.local.f64 	%fd390, [%rd116+24];
	ld.global.f64 	%fd391, [%rd117+24];
	fma.rn.f64 	%fd392, %fd19, %fd390, %fd391;
	st.global.f64 	[%rd117+24], %fd392;
	ld.local.f64 	%fd393, [%rd116+32];
	ld.global.f64 	%fd394, [%rd117+32];
	fma.rn.f64 	%fd395, %fd19, %fd393, %fd394;
	st.global.f64 	[%rd117+32], %fd395;
	ld.local.f64 	%fd396, [%rd116+40];
	ld.global.f64 	%fd397, [%rd117+40];
	fma.rn.f64 	%fd398, %fd19, %fd396, %fd397;
	st.global.f64 	[%rd117+40], %fd398;
	ld.local.f64 	%fd399, [%rd116+48];
	ld.global.f64 	%fd400, [%rd117+48];
	fma.rn.f64 	%fd401, %fd19, %fd399, %fd400;
	st.global.f64 	[%rd117+48], %fd401;
	ld.local.f64 	%fd402, [%rd116+56];
	ld.global.f64 	%fd403, [%rd117+56];
	fma.rn.f64 	%fd404, %fd19, %fd402, %fd403;
	st.global.f64 	[%rd117+56], %fd404;
	add.s32 	%r180, %r180, 8;
$L__BB1_80:
	setp.eq.s32 	%p48, %r85, 0;
	@%p48 bra 	$L__BB1_86;
	and.b32  	%r88, %r95, 3;
	setp.lt.u32 	%p49, %r85, 4;
	@%p49 bra 	$L__BB1_83;
	mul.wide.u32 	%rd118, %r180, 8;
	add.s64 	%rd119, %rd7, %rd118;
	ld.local.f64 	%fd405, [%rd119];
	add.s64 	%rd120, %rd6, %rd118;
	ld.global.f64 	%fd406, [%rd120];
	fma.rn.f64 	%fd407, %fd19, %fd405, %fd406;
	st.global.f64 	[%rd120], %fd407;
	ld.local.f64 	%fd408, [%rd119+8];
	ld.global.f64 	%fd409, [%rd120+8];
	fma.rn.f64 	%fd410, %fd19, %fd408, %fd409;
	st.global.f64 	[%rd120+8], %fd410;
	ld.local.f64 	%fd411, [%rd119+16];
	ld.global.f64 	%fd412, [%rd120+16];
	fma.rn.f64 	%fd413, %fd19, %fd411, %fd412;
	st.global.f64 	[%rd120+16], %fd413;
	ld.local.f64 	%fd414, [%rd119+24];
	ld.global.f64 	%fd415, [%rd120+24];
	fma.rn.f64 	%fd416, %fd19, %fd414, %fd415;
	st.global.f64 	[%rd120+24], %fd416;
	add.s32 	%r180, %r180, 4;
$L__BB1_83:
	setp.eq.s32 	%p50, %r88, 0;
	@%p50 bra 	$L__BB1_86;
	mov.b32 	%r184, 0;
$L__BB1_85:
	.pragma "nounroll";
	mul.wide.u32 	%rd121, %r180, 8;
	add.s64 	%rd122, %rd7, %rd121;
	ld.local.f64 	%fd417, [%rd122];
	add.s64 	%rd123, %rd6, %rd121;
	ld.global.f64 	%fd418, [%rd123];
	fma.rn.f64 	%fd419, %fd19, %fd417, %fd418;
	st.global.f64 	[%rd123], %fd419;
	add.s32 	%r180, %r180, 1;
	add.s32 	%r184, %r184, 1;
	setp.ne.s32 	%p51, %r184, %r88;
	@%p51 bra 	$L__BB1_85;
$L__BB1_86:
	ret;

}


// ===== COMPILED SASS (sm_100) =====

	.target	sm_100

	.elftype	@"ET_EXEC"


//--------------------- .note.nv.tkinfo           --------------------------
	.section	.note.nv.tkinfo,"",@"SHT_NOTE"
	.sectionflags	@"SHF_NOTE_NV_TKINFO"
	.tkinfo
        /*0018*/ 	.word	0x00000002
        /*0030*/ 	.string	""
        /*0030*/ 	.string	"ptxas"
        /*0030*/ 	.string	"Cuda compilation tools, release 13.0, V13.0.88"
        /*0030*/ 	.string	"Build cuda_13.0.r13.0/compiler.36424714_0"
        /*0030*/ 	.string	"-arch sm_100 -m 64 "



//--------------------- .note.nv.cuinfo           --------------------------
	.section	.note.nv.cuinfo,"",@"SHT_NOTE"
	.sectionflags	@"SHF_NOTE_NV_CUINFO"
        /*0018*/ 	.short	0x0002
        /*001a*/ 	.short	0x0064
        /*001c*/ 	.short	0x0082
	.zero		2


//--------------------- .nv.info                  --------------------------
	.section	.nv.info,"",@"SHT_CUDA_INFO"
	.align	4


	//----- nvinfo : EIATTR_REGCOUNT
	.align		4
        /*0000*/ 	.byte	0x04, 0x2f
        /*0002*/ 	.short	(.L_1 - .L_0)
	.align		4
.L_0:
        /*0004*/ 	.word	index@(_Z11forwardFeedPdS_S_S_S_S_S_iiii)
        /*0008*/ 	.word	0x00000020


	//----- nvinfo : EIATTR_FRAME_SIZE
	.align		4
.L_1:
        /*000c*/ 	.byte	0x04, 0x11
        /*000e*/ 	.short	(.L_3 - .L_2)
	.align		4
.L_2:
        /*0010*/ 	.word	index@($__internal_0_$__cuda_sm20_dblrcp_rn_slowpath_v3)
        /*0014*/ 	.word	0x00000000


	//----- nvinfo : EIATTR_FRAME_SIZE
	.align		4
.L_3:
        /*0018*/ 	.byte	0x04, 0x11
        /*001a*/ 	.short	(.L_5 - .L_4)
	.align		4
.L_4:
        /*001c*/ 	.word	index@(_Z11forwardFeedPdS_S_S_S_S_S_iiii)
        /*0020*/ 	.word	0x00000000


	//----- nvinfo : EIATTR_REGCOUNT
	.align		4
.L_5:
        /*0024*/ 	.byte	0x04, 0x2f
        /*0026*/ 	.short	(.L_7 - .L_6)
	.align		4
.L_6:
        /*0028*/ 	.word	index@(_Z13backpropagatePdS_S_S_S_S_S_S_iiiid)
        /*002c*/ 	.word	0x00000020


	//----- nvinfo : EIATTR_FRAME_SIZE
	.align		4
.L_7:
        /*0030*/ 	.byte	0x04, 0x11
        /*0032*/ 	.short	(.L_9 - .L_8)
	.align		4
.L_8:
        /*0034*/ 	.word	index@(_Z13backpropagatePdS_S_S_S_S_S_S_iiiid)
        /*0038*/ 	.word	0x00000020


	//----- nvinfo : EIATTR_MIN_STACK_SIZE
	.align		4
.L_9:
        /*003c*/ 	.byte	0x04, 0x12
        /*003e*/ 	.short	(.L_11 - .L_10)
	.align		4
.L_10:
        /*0040*/ 	.word	index@(_Z13backpropagatePdS_S_S_S_S_S_S_iiiid)
        /*0044*/ 	.word	0x00000020


	//----- nvinfo : EIATTR_MIN_STACK_SIZE
	.align		4
.L_11:
        /*0048*/ 	.byte	0x04, 0x12
        /*004a*/ 	.short	(.L_13 - .L_12)
	.align		4
.L_12:
        /*004c*/ 	.word	index@(_Z11forwardFeedPdS_S_S_S_S_S_iiii)
        /*0050*/ 	.word	0x00000000
.L_13:


//--------------------- .nv.compat                --------------------------
	.section	.nv.compat,"",@"SHT_CUDA_COMPAT_INFO"
	.align	4
        /*0000*/ 	.byte	0x02, 0x09, 0x00, 0x00, 0x02, 0x02, 0x01, 0x00, 0x02, 0x05, 0x05, 0x00, 0x03, 0x07, 0x01, 0x01
        /*0010*/ 	.byte	0x02, 0x03, 0x00, 0x00, 0x02, 0x06, 0x01, 0x00, 0x04, 0x0b, 0x08, 0x00, 0x01, 0x00, 0x00, 0x00
        /*0020*/ 	.byte	0x00, 0x00, 0x00, 0x00


//--------------------- .nv.info._Z13backpropagatePdS_S_S_S_S_S_S_iiiid --------------------------
	.section	.nv.info._Z13backpropagatePdS_S_S_S_S_S_S_iiiid,"",@"SHT_CUDA_INFO"
	.sectionflags	@""
	.align	4


	//----- nvinfo : EIATTR_CUDA_API_VERSION
	.align		4
        /*0000*/ 	.byte	0x04, 0x37
        /*0002*/ 	.short	(.L_15 - .L_14)
.L_14:
        /*0004*/ 	.word	0x00000082


	//----- nvinfo : EIATTR_KPARAM_INFO
	.align		4
.L_15:
        /*0008*/ 	.byte	0x04, 0x17
        /*000a*/ 	.short	(.L_17 - .L_16)
.L_16:
        /*000c*/ 	.word	0x00000000
        /*0010*/ 	.short	0x000c
        /*0012*/ 	.short	0x0050
        /*0014*/ 	.byte	0x00, 0xf0, 0x21, 0x00


	//----- nvinfo : EIATTR_KPARAM_INFO
	.align		4
.L_17:
        /*0018*/ 	.byte	0x04, 0x17
        /*001a*/ 	.short	(.L_19 - .L_18)
.L_18:
        /*001c*/ 	.word	0x00000000
        /*0020*/ 	.short	0x000b
        /*0022*/ 	.short	0x004c
        /*0024*/ 	.byte	0x00, 0xf0, 0x11, 0x00


	//----- nvinfo : EIATTR_KPARAM_INFO
	.align		4
.L_19:
        /*0028*/ 	.byte	0x04, 0x17
        /*002a*/ 	.short	(.L_21 - .L_20)
.L_20:
        /*002c*/ 	.word	0x00000000
        /*0030*/ 	.short	0x000a
        /*0032*/ 	.short	0x0048
        /*0034*/ 	.byte	0x00, 0xf0, 0x11, 0x00


	//----- nvinfo : EIATTR_KPARAM_INFO
	.align		4
.L_21:
        /*0038*/ 	.byte	0x04, 0x17
        /*003a*/ 	.short	(.L_23 - .L_22)
.L_22:
        /*003c*/ 	.word	0x00000000
        /*0040*/ 	.short	0x0009
        /*0042*/ 	.short	0x0044
        /*0044*/ 	.byte	0x00, 0xf0, 0x11, 0x00


	//----- nvinfo : EIATTR_KPARAM_INFO
	.align		4
.L_23:
        /*0048*/ 	.byte	0x04, 0x17
        /*004a*/ 	.short	(.L_25 - .L_24)
.L_24:
        /*004c*/ 	.word	0x00000000
        /*0050*/ 	.short	0x0008
        /*0052*/ 	.short	0x0040
        /*0054*/ 	.byte	0x00, 0xf0, 0x11, 0x00


	//----- nvinfo : EIATTR_KPARAM_INFO
	.align		4
.L_25:
        /*0058*/ 	.byte	0x04, 0x17
        /*005a*/ 	.short	(.L_27 - .L_26)
.L_26:
        /*005c*/ 	.word	0x00000000
        /*0060*/ 	.short	0x0007
        /*0062*/ 	.short	0x0038
        /*0064*/ 	.byte	0x00, 0xf5, 0x21, 0x00


	//----- nvinfo : EIATTR_KPARAM_INFO
	.align		4
.L_27:
        /*0068*/ 	.byte	0x04, 0x17
        /*006a*/ 	.short	(.L_29 - .L_28)
.L_28:
        /*006c*/ 	.word	0x00000000
        /*0070*/ 	.short	0x0006
        /*0072*/ 	.short	0x0030
        /*0074*/ 	.byte	0x00, 0xf5, 0x21, 0x00


	//----- nvinfo : EIATTR_KPARAM_INFO
	.align		4
.L_29:
        /*0078*/ 	.byte	0x04, 0x17
        /*007a*/ 	.short	(.L_31 - .L_30)
.L_30:
        /*007c*/ 	.word	0x00000000
        /*0080*/ 	.short	0x0005
        /*0082*/ 	.short	0x0028
        /*0084*/ 	.byte	0x00, 0xf5, 0x21, 0x00


	//----- nvinfo : EIATTR_KPARAM_INFO
	.align		4
.L_31:
        /*0088*/ 	.byte	0x04, 0x17
        /*008a*/ 	.short	(.L_33 - .L_32)
.L_32:
        /*008c*/ 	.word	0x00000000
        /*0090*/ 	.short	0x0004
        /*0092*/ 	.short	0x0020
        /*0094*/ 	.byte	0x00, 0xf5, 0x21, 0x00


	//----- nvinfo : EIATTR_KPARAM_INFO
	.align		4
.L_33:
        /*0098*/ 	.byte	0x04, 0x17
        /*009a*/ 	.short	(.L_35 - .L_34)
.L_34:
        /*009c*/ 	.word	0x00000000
        /*00a0*/ 	.short	0x0003
        /*00a2*/ 	.short	0x0018
        /*00a4*/ 	.byte	0x00, 0xf5, 0x21, 0x00


	//----- nvinfo : EIATTR_KPARAM_INFO
	.align		4
.L_35:
        /*00a8*/ 	.byte	0x04, 0x17
        /*00aa*/ 	.short	(.L_37 - .L_36)
.L_36:
        /*00ac*/ 	.word	0x00000000
        /*00b0*/ 	.short	0x0002
        /*00b2*/ 	.short	0x0010
        /*00b4*/ 	.byte	0x00, 0xf5, 0x21, 0x00


	//----- nvinfo : EIATTR_KPARAM_INFO
	.align		4
.L_37:
        /*00b8*/ 	.byte	0x04, 0x17
        /*00ba*/ 	.short	(.L_39 - .L_38)
.L_38:
        /*00bc*/ 	.word	0x00000000
        /*00c0*/ 	.short	0x0001
        /*00c2*/ 	.short	0x0008
        /*00c4*/ 	.byte	0x00, 0xf5, 0x21, 0x00


	//----- nvinfo : EIATTR_KPARAM_INFO
	.align		4
.L_39:
        /*00c8*/ 	.byte	0x04, 0x17
        /*00ca*/ 	.short	(.L_41 - .L_40)
.L_40:
        /*00cc*/ 	.word	0x00000000
        /*00d0*/ 	.short	0x0000
        /*00d2*/ 	.short	0x0000
        /*00d4*/ 	.byte	0x00, 0xf5, 0x21, 0x00


	//----- nvinfo : EIATTR_SPARSE_MMA_MASK
	.align		4
.L_41:
        /*00d8*/ 	.byte	0x03, 0x50
        /*00da*/ 	.short	0x0000


	//----- nvinfo : EIATTR_MAXREG_COUNT
	.align		4
        /*00dc*/ 	.byte	0x03, 0x1b
        /*00de*/ 	.short	0x00ff


	//----- nvinfo : EIATTR_MERCURY_ISA_VERSION
	.align		4
        /*00e0*/ 	.byte	0x03, 0x5f
        /*00e2*/ 	.short	0x0101


	//----- nvinfo : EIATTR_VRC_CTA_INIT_COUNT
	.align		4
        /*00e4*/ 	.byte	0x02, 0x4a
	.zero		1
	.zero		1


	//----- nvinfo : EIATTR_EXIT_INSTR_OFFSETS
	.align		4
        /*00e8*/ 	.byte	0x04, 0x1c
        /*00ea*/ 	.short	(.L_43 - .L_42)


	//   ....[0]....
.L_42:
        /*00ec*/ 	.word	0x00000080


	//   ....[1]....
        /*00f0*/ 	.word	0x000027b0


	//   ....[2]....
        /*00f4*/ 	.word	0x00003180


	//   ....[3]....
        /*00f8*/ 	.word	0x00003600


	//   ....[4]....
        /*00fc*/ 	.word	0x000038a0


	//   ....[5]....
        /*0100*/ 	.word	0x00003a40


	//   ....[6]....
        /*0104*/ 	.word	0x00003b20


	//----- nvinfo : EIATTR_CBANK_PARAM_SIZE
	.align		4
.L_43:
        /*0108*/ 	.byte	0x03, 0x19
        /*010a*/ 	.short	0x0058


	//----- nvinfo : EIATTR_PARAM_CBANK
	.align		4
        /*010c*/ 	.byte	0x04, 0x0a
        /*010e*/ 	.short	(.L_45 - .L_44)
	.align		4
.L_44:
        /*0110*/ 	.word	index@(.nv.constant0._Z13backpropagatePdS_S_S_S_S_S_S_iiiid)
        /*0114*/ 	.short	0x0380
        /*0116*/ 	.short	0x0058


	//----- nvinfo : EIATTR_SW_WAR
	.align		4
.L_45:
        /*0118*/ 	.byte	0x04, 0x36
        /*011a*/ 	.short	(.L_47 - .L_46)
.L_46:
        /*011c*/ 	.word	0x00000008
.L_47:


//--------------------- .nv.info._Z11forwardFeedPdS_S_S_S_S_S_iiii --------------------------
	.section	.nv.info._Z11forwardFeedPdS_S_S_S_S_S_iiii,"",@"SHT_CUDA_INFO"
	.sectionflags	@""
	.align	4


	//----- nvinfo : EIATTR_CUDA_API_VERSION
	.align		4
        /*0000*/ 	.byte	0x04, 0x37
        /*0002*/ 	.short	(.L_49 - .L_48)
.L_48:
        /*0004*/ 	.word	0x00000082


	//----- nvinfo : EIATTR_KPARAM_INFO
	.align		4
.L_49:
        /*0008*/ 	.byte	0x04, 0x17
        /*000a*/ 	.short	(.L_51 - .L_50)
.L_50:
        /*000c*/ 	.word	0x00000000
        /*0010*/ 	.short	0x000a
        /*0012*/ 	.short	0x0044
        /*0014*/ 	.byte	0x00, 0xf0, 0x11, 0x00


	//----- nvinfo : EIATTR_KPARAM_INFO
	.align		4
.L_51:
        /*0018*/ 	.byte	0x04, 0x17
        /*001a*/ 	.short	(.L_53 - .L_52)
.L_52:
        /*001c*/ 	.word	0x00000000
        /*0020*/ 	.short	0x0009
        /*0022*/ 	.short	0x0040
        /*0024*/ 	.byte	0x00, 0xf0, 0x11, 0x00


	//----- nvinfo : EIATTR_KPARAM_INFO
	.align		4
.L_53:
        /*0028*/ 	.byte	0x04, 0x17
        /*002a*/ 	.short	(.L_55 - .L_54)
.L_54:
        /*002c*/ 	.word	0x00000000
        /*0030*/ 	.short	0x0008
        /*0032*/ 	.short	0x003c
        /*0034*/ 	.byte	0x00, 0xf0, 0x11, 0x00


	//----- nvinfo : EIATTR_KPARAM_INFO
	.align		4
.L_55:
        /*0038*/ 	.byte	0x04, 0x17
        /*003a*/ 	.short	(.L_57 - .L_56)
.L_56:
        /*003c*/ 	.word	0x00000000
        /*0040*/ 	.short	0x0007
        /*0042*/ 	.short	0x0038
        /*0044*/ 	.byte	0x00, 0xf0, 0x11, 0x00


	//----- nvinfo : EIATTR_KPARAM_INFO
	.align		4
.L_57:
        /*0048*/ 	.byte	0x04, 0x17
        /*004a*/ 	.short	(.L_59 - .L_58)
.L_58:
        /*004c*/ 	.word	0x00000000
        /*0050*/ 	.short	0x0006
        /*0052*/ 	.short	0x0030
        /*0054*/ 	.byte	0x00, 0xf5, 0x21, 0x00


	//----- nvinfo : EIATTR_KPARAM_INFO
	.align		4
.L_59:
        /*0058*/ 	.byte	0x04, 0x17
        /*005a*/ 	.short	(.L_61 - .L_60)
.L_60:
        /*005c*/ 	.word	0x00000000
        /*0060*/ 	.short	0x0005
        /*0062*/ 	.short	0x0028
        /*0064*/ 	.byte	0x00, 0xf5, 0x21, 0x00


	//----- nvinfo : EIATTR_KPARAM_INFO
	.align		4
.L_61:
        /*0068*/ 	.byte	0x04, 0x17
        /*006a*/ 	.short	(.L_63 - .L_62)
.L_62:
        /*006c*/ 	.word	0x00000000
        /*0070*/ 	.short	0x0004
        /*0072*/ 	.short	0x0020
        /*0074*/ 	.byte	0x00, 0xf5, 0x21, 0x00


	//----- nvinfo : EIATTR_KPARAM_INFO
	.align		4
.L_63:
        /*0078*/ 	.byte	0x04, 0x17
        /*007a*/ 	.short	(.L_65 - .L_64)
.L_64:
        /*007c*/ 	.word	0x00000000
        /*0080*/ 	.short	0x0003
        /*0082*/ 	.short	0x0018
        /*0084*/ 	.byte	0x00, 0xf5, 0x21, 0x00


	//----- nvinfo : EIATTR_KPARAM_INFO
	.align		4
.L_65:
        /*0088*/ 	.byte	0x04, 0x17
        /*008a*/ 	.short	(.L_67 - .L_66)
.L_66:
        /*008c*/ 	.word	0x00000000
        /*0090*/ 	.short	0x0002
        /*0092*/ 	.short	0x0010
        /*0094*/ 	.byte	0x00, 0xf5, 0x21, 0x00


	//----- nvinfo : EIATTR_KPARAM_INFO
	.align		4
.L_67:
        /*0098*/ 	.byte	0x04, 0x17
        /*009a*/ 	.short	(.L_69 - .L_68)
.L_68:
        /*009c*/ 	.word	0x00000000
        /*00a0*/ 	.short	0x0001
        /*00a2*/ 	.short	0x0008
        /*00a4*/ 	.byte	0x00, 0xf5, 0x21, 0x00


	//----- nvinfo : EIATTR_KPARAM_INFO
	.align		4
.L_69:
        /*00a8*/ 	.byte	0x04, 0x17
        /*00aa*/ 	.short	(.L_71 - .L_70)
.L_70:
        /*00ac*/ 	.word	0x00000000
        /*00b0*/ 	.short	0x0000
        /*00b2*/ 	.short	0x0000
        /*00b4*/ 	.byte	0x00, 0xf5, 0x21, 0x00


	//----- nvinfo : EIATTR_SPARSE_MMA_MASK
	.align		4
.L_71:
        /*00b8*/ 	.byte	0x03, 0x50
        /*00ba*/ 	.short	0x0000


	//----- nvinfo : EIATTR_MAXREG_COUNT
	.align		4
        /*00bc*/ 	.byte	0x03, 0x1b
        /*00be*/ 	.short	0x00ff


	//----- nvinfo : EIATTR_MERCURY_ISA_VERSION
	.align		4
        /*00c0*/ 	.byte	0x03, 0x5f
        /*00c2*/ 	.short	0x0101


	//----- nvinfo : EIATTR_VRC_CTA_INIT_COUNT
	.align		4
        /*00c4*/ 	.byte	0x02, 0x4a
	.zero		1
	.zero		1


	//----- nvinfo : EIATTR_EXIT_INSTR_OFFSETS
	.align		4
        /*00c8*/ 	.byte	0x04, 0x1c
        /*00ca*/ 	.short	(.L_73 - .L_72)


	//   ....[0]....
.L_72:
        /*00cc*/ 	.word	0x00001590


	//   ....[1]....
        /*00d0*/ 	.word	0x00001b80


	//   ....[2]....
        /*00d4*/ 	.word	0x00002c60


	//----- nvinfo : EIATTR_CRS_STACK_SIZE
	.align		4
.L_73:
        /*00d8*/ 	.byte	0x04, 0x1e
        /*00da*/ 	.short	(.L_75 - .L_74)
.L_74:
        /*00dc*/ 	.word	0x00000000


	//----- nvinfo : EIATTR_CBANK_PARAM_SIZE
	.align		4
.L_75:
        /*00e0*/ 	.byte	0x03, 0x19
        /*00e2*/ 	.short	0x0048


	//----- nvinfo : EIATTR_PARAM_CBANK
	.align		4
        /*00e4*/ 	.byte	0x04, 0x0a
        /*00e6*/ 	.short	(.L_77 - .L_76)
	.align		4
.L_76:
        /*00e8*/ 	.word	index@(.nv.constant0._Z11forwardFeedPdS_S_S_S_S_S_iiii)
        /*00ec*/ 	.short	0x0380
        /*00ee*/ 	.short	0x0048


	//----- nvinfo : EIATTR_SW_WAR
	.align		4
.L_77:
        /*00f0*/ 	.byte	0x04, 0x36
        /*00f2*/ 	.short	(.L_79 - .L_78)
.L_78:
        /*00f4*/ 	.word	0x00000008
.L_79:


//--------------------- .nv.callgraph             --------------------------
	.section	.nv.callgraph,"",@"SHT_CUDA_CALLGRAPH"
	.align	4
	.sectionentsize	8
	.align		4
        /*0000*/ 	.word	0x00000000
	.align		4
        /*0004*/ 	.word	0xffffffff
	.align		4
        /*0008*/ 	.word	0x00000000
	.align		4
        /*000c*/ 	.word	0xfffffffe
	.align		4
        /*0010*/ 	.word	0x00000000
	.align		4
        /*0014*/ 	.word	0xfffffffd
	.align		4
        /*0018*/ 	.word	0x00000000
	.align		4
        /*001c*/ 	.word	0xfffffffc


//--------------------- .text._Z13backpropagatePdS_S_S_S_S_S_S_iiiid --------------------------
	.section	.text._Z13backpropagatePdS_S_S_S_S_S_S_iiiid,"ax",@progbits
	.align	128
        .global         _Z13backpropagatePdS_S_S_S_S_S_S_iiiid
        .type           _Z13backpropagatePdS_S_S_S_S_S_S_iiiid,@function
        .size           _Z13backpropagatePdS_S_S_S_S_S_S_iiiid,(.L_x_77 - _Z13backpropagatePdS_S_S_S_S_S_S_iiiid)
        .other          _Z13backpropagatePdS_S_S_S_S_S_S_iiiid,@"STO_CUDA_ENTRY STV_DEFAULT"
_Z13backpropagatePdS_S_S_S_S_S_S_iiiid:
.text._Z13backpropagatePdS_S_S_S_S_S_S_iiiid:
[----:B------:R-:W0:Y:S01]  /*0000*/  LDC R1, c[0x0][0x37c] ;  /* 0x0000df00ff017b82 */ /* 0x000e220000000800 */
[----:B------:R-:W1:Y:S07]  /*0010*/  S2R R3, SR_TID.X ;  /* 0x0000000000037919 */ /* 0x000e6e0000002100 */
[----:B------:R-:W1:Y:S01]  /*0020*/  S2UR UR4, SR_CTAID.X ;  /* 0x00000000000479c3 */ /* 0x000e620000002500 */
[----:B------:R-:W2:Y:S01]  /*0030*/  LDCU UR5, c[0x0][0x3cc] ;  /* 0x00007980ff0577ac */ /* 0x000ea20008000800 */
[----:B0-----:R-:W-:-:S06]  /*0040*/  VIADD R1, R1, 0xffffffe0 ;  /* 0xffffffe001017836 */ /* 0x001fcc0000000000 */
[----:B------:R-:W1:Y:S02]  /*0050*/  LDC R18, c[0x0][0x360] ;  /* 0x0000d800ff127b82 */ /* 0x000e640000000800 */
[----:B-1----:R-:W-:-:S05]  /*0060*/  IMAD R18, R18, UR4, R3 ;  /* 0x0000000412127c24 */ /* 0x002fca000f8e0203 */
[----:B--2---:R-:W-:-:S13]  /*0070*/  ISETP.GE.AND P0, PT, R18, UR5, PT ;  /* 0x0000000512007c0c */ /* 0x004fda000bf06270 */
[----:B------:R-:W-:Y:S05]  /*0080*/  @P0 EXIT ;  /* 0x000000000000094d */ /* 0x000fea0003800000 */
[----:B------:R-:W0:Y:S01]  /*0090*/  LDC R3, c[0x0][0x3c8] ;  /* 0x0000f200ff037b82 */ /* 0x000e220000000800 */
[----:B------:R-:W1:Y:S01]  /*00a0*/  LDCU.64 UR6, c[0x0][0x358] ;  /* 0x00006b00ff0677ac */ /* 0x000e620008000a00 */
[----:B------:R-:W2:Y:S01]  /*00b0*/  LDCU UR4, c[0x0][0x3c0] ;  /* 0x00007800ff0477ac */ /* 0x000ea20008000800 */
[C---:B0-----:R-:W-:Y:S01]  /*00c0*/  ISETP.GE.AND P0, PT, R3.reuse, 0x1, PT ;  /* 0x000000010300780c */ /* 0x041fe20003f06270 */
[----:B------:R-:W-:-:S12]  /*00d0*/  VIADD R24, R3, 0xffffffff ;  /* 0xffffffff03187836 */ /* 0x000fd80000000000 */
[----:B------:R-:W0:Y:S01]  /*00e0*/  @P0 LDC.64 R6, c[0x0][0x398] ;  /* 0x0000e600ff060b82 */ /* 0x000e220000000a00 */
[----:B------:R-:W-:-:S05]  /*00f0*/  @P0 IMAD R0, R18, R3, RZ ;  /* 0x0000000312000224 */ /* 0x000fca00078e02ff */
[C---:B------:R-:W-:Y:S02]  /*0100*/  @P0 IADD3 R2, P1, PT, R0.reuse, R3, RZ ;  /* 0x0000000300020210 */ /* 0x040fe40007f3e0ff */
[----:B------:R-:W3:Y:S02]  /*0110*/  @P0 LDC.64 R10, c[0x0][0x3a8] ;  /* 0x0000ea00ff0a0b82 */ /* 0x000ee40000000a00 */
[----:B------:R-:W-:Y:S01]  /*0120*/  @P0 LEA.HI.X.SX32 R0, R0, RZ, 0x1, P1 ;  /* 0x000000ff00000211 */ /* 0x000fe200008f0eff */
[----:B0-----:R-:W-:-:S06]  /*0130*/  @P0 IMAD.WIDE.U32 R6, R24, 0x8, R6 ;  /* 0x0000000818060825 */ /* 0x001fcc00078e0006 */
[----:B-1----:R-:W4:Y:S01]  /*0140*/  @P0 LDG.E.64 R6, desc[UR6][R6.64] ;  /* 0x0000000606060981 */ /* 0x002f22000c1e1b00 */
[----:B---3--:R-:W-:-:S04]  /*0150*/  @P0 LEA R10, P1, R2, R10, 0x3 ;  /* 0x0000000a020a0211 */ /* 0x008fc800078218ff */
[----:B------:R-:W-:-:S05]  /*0160*/  @P0 LEA.HI.X R11, R2, R11, R0, 0x3, P1 ;  /* 0x0000000b020b0211 */ /* 0x000fca00008f1c00 */
[----:B------:R-:W3:Y:S01]  /*0170*/  @P0 LDG.E.64 R4, desc[UR6][R10.64+-0x8] ;  /* 0xfffff8060a040981 */ /* 0x000ee2000c1e1b00 */
[----:B--2---:R-:W-:-:S04]  /*0180*/  MOV R0, UR4 ;  /* 0x0000000400007c02 */ /* 0x004fc80008000f00 */
[----:B------:R-:W-:Y:S01]  /*0190*/  ISETP.GE.AND P1, PT, R0, 0x1, PT ;  /* 0x000000010000780c */ /* 0x000fe20003f26270 */
[----:B----4-:R-:W-:-:S08]  /*01a0*/  @P0 DADD R8, -R6, 1 ;  /* 0x3ff0000006080429 */ /* 0x010fd00000000100 */
[----:B------:R-:W-:Y:S02]  /*01b0*/  @P0 DMUL R8, R6, R8 ;  /* 0x0000000806080228 */ /* 0x000fe40000000000 */
[----:B---3--:R-:W-:-:S08]  /*01c0*/  @P0 DADD R4, R4, -R6 ;  /* 0x0000000004040229 */ /* 0x008fd00000000806 */
[----:B------:R-:W-:Y:S01]  /*01d0*/  @P0 DMUL R20, R4, R8 ;  /* 0x0000000804140228 */ /* 0x000fe20000000000 */
[----:B------:R-:W-:Y:S10]  /*01e0*/  @!P1 BRA `(.L_x_0) ;  /* 0x0000001000e09947 */ /* 0x000ff40003800000 */
[----:B------:R-:W-:Y:S05]  /*01f0*/  @!P0 BRA `(.L_x_1) ;  /* 0x0000000800188947 */ /* 0x000fea0003800000 */
[C---:B------:R-:W-:Y:S02]  /*0200*/  LOP3.LUT R5, R3.reuse, 0x7, RZ, 0xc0, !PT ;  /* 0x0000000703057812 */ /* 0x040fe400078ec0ff */
[C---:B------:R-:W-:Y:S02]  /*0210*/  LOP3.LUT R19, R3.reuse, 0xf, RZ, 0xc0, !PT ;  /* 0x0000000f03137812 */ /* 0x040fe400078ec0ff */
[----:B------:R-:W-:Y:S01]  /*0220*/  LOP3.LUT R4, R3, 0x7ffffff0, RZ, 0xc0, !PT ;  /* 0x7ffffff003047812 */ /* 0x000fe200078ec0ff */
[----:B------:R-:W-:Y:S01]  /*0230*/  VIADD R2, R5, 0xffffffff ;  /* 0xffffffff05027836 */ /* 0x000fe20000000000 */
[----:B------:R-:W-:Y:S01]  /*0240*/  LOP3.LUT R3, R3, 0x3, RZ, 0xc0, !PT ;  /* 0x0000000303037812 */ /* 0x000fe200078ec0ff */
[----:B------:R-:W-:-:S03]  /*0250*/  VIADD R0, R19, 0xffffffff ;  /* 0xffffffff13007836 */ /* 0x000fc60000000000 */
[----:B------:R-:W-:Y:S02]  /*0260*/  ISETP.GE.U32.AND P1, PT, R2, 0x3, PT ;  /* 0x000000030200780c */ /* 0x000fe40003f26070 */
[----:B------:R-:W-:Y:S02]  /*0270*/  ISETP.GE.U32.AND P0, PT, R0, 0x7, PT ;  /* 0x000000070000780c */ /* 0x000fe40003f06070 */
[----:B------:R-:W-:-:S11]  /*0280*/  MOV R2, RZ ;  /* 0x000000ff00027202 */ /* 0x000fd60000000f00 */
.L_x_7:
[----:B------:R-:W-:Y:S01]  /*0290*/  ISETP.GE.U32.AND P2, PT, R24, 0xf, PT ;  /* 0x0000000f1800780c */ /* 0x000fe20003f46070 */
[----:B------:R-:W-:Y:S01]  /*02a0*/  IMAD.MOV.U32 R0, RZ, RZ, RZ ;  /* 0x000000ffff007224 */ /* 0x000fe200078e00ff */
[----:B------:R-:W-:-:S11]  /*02b0*/  CS2R R6, SRZ ;  /* 0x0000000000067805 */ /* 0x000fd6000001ff00 */
[----:B------:R-:W-:Y:S05]  /*02c0*/  @!P2 BRA `(.L_x_2) ;  /* 0x0000000000a4a947 */ /* 0x000fea0003800000 */
[----:B------:R-:W-:Y:S01]  /*02d0*/  CS2R R6, SRZ ;  /* 0x0000000000067805 */ /* 0x000fe2000001ff00 */
[----:B------:R-:W-:-:S06]  /*02e0*/  UMOV UR4, URZ ;  /* 0x000000ff00047c82 */ /* 0x000fcc0008000000 */
.L_x_3:
[----:B------:R-:W0:Y:S01]  /*02f0*/  LDC.64 R8, c[0x0][0x3a0] ;  /* 0x0000e800ff087b82 */ /* 0x000e220000000a00 */
[----:B------:R-:W-:-:S04]  /*0300*/  VIADD R11, R2, UR4 ;  /* 0x00000004020b7c36 */ /* 0x000fc80008000000 */
[----:B0-----:R-:W-:-:S05]  /*0310*/  IMAD.WIDE.U32 R8, R11, 0x8, R8 ;  /* 0x000000080b087825 */ /* 0x001fca00078e0008 */
[----:B------:R-:W2:Y:S04]  /*0320*/  LDG.E.64 R12, desc[UR6][R8.64] ;  /* 0x00000006080c7981 */ /* 0x000ea8000c1e1b00 */
[----:B------:R-:W3:Y:S04]  /*0330*/  LDG.E.64 R14, desc[UR6][R8.64+0x8] ;  /* 0x00000806080e7981 */ /* 0x000ee8000c1e1b00 */
[----:B------:R-:W4:Y:S04]  /*0340*/  LDG.E.64 R26, desc[UR6][R8.64+0x10] ;  /* 0x00001006081a7981 */ /* 0x000f28000c1e1b00 */
[----:B------:R-:W5:Y:S04]  /*0350*/  LDG.E.64 R22, desc[UR6][R8.64+0x18] ;  /* 0x0000180608167981 */ /* 0x000f68000c1e1b00 */
[----:B------:R-:W5:Y:S04]  /*0360*/  LDG.E.64 R16, desc[UR6][R8.64+0x20] ;  /* 0x0000200608107981 */ /* 0x000f68000c1e1b00 */
[----:B------:R-:W5:Y:S01]  /*0370*/  LDG.E.64 R10, desc[UR6][R8.64+0x28] ;  /* 0x00002806080a7981 */ /* 0x000f62000c1e1b00 */
[----:B--2---:R-:W-:-:S03]  /*0380*/  DFMA R6, R20, R12, R6 ;  /* 0x0000000c1406722b */ /* 0x004fc60000000006 */
[----:B------:R-:W2:Y:S05]  /*0390*/  LDG.E.64 R12, desc[UR6][R8.64+0x30] ;  /* 0x00003006080c7981 */ /* 0x000eaa000c1e1b00 */
[C---:B---3--:R-:W-:Y:S01]  /*03a0*/  DFMA R6, R20.reuse, R14, R6 ;  /* 0x0000000e1406722b */ /* 0x048fe20000000006 */
[----:B------:R-:W3:Y:S07]  /*03b0*/  LDG.E.64 R14, desc[UR6][R8.64+0x38] ;  /* 0x00003806080e7981 */ /* 0x000eee000c1e1b00 */
[C---:B----4-:R-:W-:Y:S01]  /*03c0*/  DFMA R6, R20.reuse, R26, R6 ;  /* 0x0000001a1406722b */ /* 0x050fe20000000006 */
[----:B------:R-:W4:Y:S07]  /*03d0*/  LDG.E.64 R26, desc[UR6][R8.64+0x40] ;  /* 0x00004006081a7981 */ /* 0x000f2e000c1e1b00 */
[C---:B-----5:R-:W-:Y:S01]  /*03e0*/  DFMA R6, R20.reuse, R22, R6 ;  /* 0x000000161406722b */ /* 0x060fe20000000006 */
[----:B------:R-:W5:Y:S07]  /*03f0*/  LDG.E.64 R22, desc[UR6][R8.64+0x48] ;  /* 0x0000480608167981 */ /* 0x000f6e000c1e1b00 */
[C---:B------:R-:W-:Y:S01]  /*0400*/  DFMA R6, R20.reuse, R16, R6 ;  /* 0x000000101406722b */ /* 0x040fe20000000006 */
[----:B------:R-:W5:Y:S07]  /*0410*/  LDG.E.64 R16, desc[UR6][R8.64+0x50] ;  /* 0x0000500608107981 */ /* 0x000f6e000c1e1b00 */
[----:B------:R-:W-:-:S02]  /*0420*/  DFMA R10, R20, R10, R6 ;  /* 0x0000000a140a722b */ /* 0x000fc40000000006 */
[----:B------:R-:W5:Y:S06]  /*0430*/  LDG.E.64 R6, desc[UR6][R8.64+0x58] ;  /* 0x0000580608067981 */ /* 0x000f6c000c1e1b00 */
[C---:B--2---:R-:W-:Y:S02]  /*0440*/  DFMA R12, R20.reuse, R12, R10 ;  /* 0x0000000c140c722b */ /* 0x044fe4000000000a */
[----:B------:R-:W2:Y:S06]  /*0450*/  LDG.E.64 R10, desc[UR6][R8.64+0x60] ;  /* 0x00006006080a7981 */ /* 0x000eac000c1e1b00 */
[----:B---3--:R-:W-:-:S02]  /*0460*/  DFMA R14, R20, R14, R12 ;  /* 0x0000000e140e722b */ /* 0x008fc4000000000c */
[----:B------:R-:W3:Y:S06]  /*0470*/  LDG.E.64 R12, desc[UR6][R8.64+0x68] ;  /* 0x00006806080c7981 */ /* 0x000eec000c1e1b00 */
[C---:B----4-:R-:W-:Y:S02]  /*0480*/  DFMA R26, R20.reuse, R26, R14 ;  /* 0x0000001a141a722b */ /* 0x050fe4000000000e */
[----:B------:R-:W4:Y:S04]  /*0490*/  LDG.E.64 R14, desc[UR6][R8.64+0x70] ;  /* 0x00007006080e7981 */ /* 0x000f28000c1e1b00 */
[----:B------:R-:W4:Y:S02]  /*04a0*/  LDG.E.64 R8, desc[UR6][R8.64+0x78] ;  /* 0x0000780608087981 */ /* 0x000f24000c1e1b00 */
[----:B-----5:R-:W-:Y:S01]  /*04b0*/  DFMA R22, R20, R22, R26 ;  /* 0x000000161416722b */ /* 0x020fe2000000001a */
[----:B------:R-:W-:-:S06]  /*04c0*/  UIADD3 UR4, UPT, UPT, UR4, 0x10, URZ ;  /* 0x0000001004047890 */ /* 0x000fcc000fffe0ff */
[----:B------:R-:W-:Y:S01]  /*04d0*/  ISETP.NE.AND P2, PT, R4, UR4, PT ;  /* 0x0000000404007c0c */ /* 0x000fe2000bf45270 */
[----:B------:R-:W-:-:S08]  /*04e0*/  DFMA R16, R20, R16, R22 ;  /* 0x000000101410722b */ /* 0x000fd00000000016 */
[----:B------:R-:W-:-:S08]  /*04f0*/  DFMA R6, R20, R6, R16 ;  /* 0x000000061406722b */ /* 0x000fd00000000010 */
[----:B--2---:R-:W-:-:S08]  /*0500*/  DFMA R6, R20, R10, R6 ;  /* 0x0000000a1406722b */ /* 0x004fd00000000006 */
[----:B---3--:R-:W-:-:S08]  /*0510*/  DFMA R6, R20, R12, R6 ;  /* 0x0000000c1406722b */ /* 0x008fd00000000006 */
[----:B----4-:R-:W-:-:S08]  /*0520*/  DFMA R6, R20, R14, R6 ;  /* 0x0000000e1406722b */ /* 0x010fd00000000006 */
[----:B------:R-:W-:Y:S01]  /*0530*/  DFMA R6, R20, R8, R6 ;  /* 0x000000081406722b */ /* 0x000fe20000000006 */
[----:B------:R-:W-:Y:S10]  /*0540*/  @P2 BRA `(.L_x_3) ;  /* 0xfffffffc00682947 */ /* 0x000ff4000383ffff */
[----:B------:R-:W-:-:S07]  /*0550*/  MOV R0, R4 ;  /* 0x0000000400007202 */ /* 0x000fce0000000f00 */
.L_x_2:
[----:B------:R-:W-:-:S13]  /*0560*/  ISETP.NE.AND P2, PT, R19, RZ, PT ;  /* 0x000000ff1300720c */ /* 0x000fda0003f45270 */
[----:B------:R-:W-:Y:S05]  /*0570*/  @!P2 BRA `(.L_x_4) ;  /* 0x000000040004a947 */ /* 0x000fea0003800000 */
[----:B------:R-:W-:Y:S01]  /*0580*/  ISETP.NE.AND P2, PT, R5, RZ, PT ;  /* 0x000000ff0500720c */ /* 0x000fe20003f45270 */
[----:B------:R-:W-:-:S12]  /*0590*/  @!P0 BRA `(.L_x_5) ;  /* 0x0000000000648947 */ /* 0x000fd80003800000 */
[----:B------:R-:W0:Y:S01]  /*05a0*/  LDC.64 R8, c[0x0][0x3a0] ;  /* 0x0000e800ff087b82 */ /* 0x000e220000000a00 */
[C---:B------:R-:W-:Y:S01]  /*05b0*/  IMAD.IADD R27, R0.reuse, 0x1, R2 ;  /* 0x00000001001b7824 */ /* 0x040fe200078e0202 */
[----:B------:R-:W-:-:S05]  /*05c0*/  IADD3 R10, P3, PT, R0, R2, RZ ;  /* 0x00000002000a7210 */ /* 0x000fca0007f7e0ff */
[----:B------:R-:W-:Y:S01]  /*05d0*/  IMAD.X R11, RZ, RZ, RZ, P3 ;  /* 0x000000ffff0b7224 */ /* 0x000fe200018e06ff */
[----:B------:R-:W1:Y:S01]  /*05e0*/  LDC.64 R22, c[0x0][0x3a0] ;  /* 0x0000e800ff167b82 */ /* 0x000e620000000a00 */
[----:B0-----:R-:W-:-:S05]  /*05f0*/  IMAD.WIDE.U32 R26, R27, 0x8, R8 ;  /* 0x000000081b1a7825 */ /* 0x001fca00078e0008 */
[----:B------:R-:W2:Y:S01]  /*0600*/  LDG.E.64 R8, desc[UR6][R26.64] ;  /* 0x000000061a087981 */ /* 0x000ea2000c1e1b00 */
[----:B-1----:R-:W-:-:S04]  /*0610*/  LEA R22, P3, R10, R22, 0x3 ;  /* 0x000000160a167211 */ /* 0x002fc800078618ff */
[----:B------:R-:W-:-:S05]  /*0620*/  LEA.HI.X R23, R10, R23, R11, 0x3, P3 ;  /* 0x000000170a177211 */ /* 0x000fca00018f1c0b */
[----:B------:R-:W3:Y:S04]  /*0630*/  LDG.E.64 R16, desc[UR6][R22.64+0x8] ;  /* 0x0000080616107981 */ /* 0x000ee8000c1e1b00 */
[----:B------:R-:W4:Y:S04]  /*0640*/  LDG.E.64 R14, desc[UR6][R22.64+0x10] ;  /* 0x00001006160e7981 */ /* 0x000f28000c1e1b00 */
[----:B------:R-:W5:Y:S04]  /*0650*/  LDG.E.64 R12, desc[UR6][R22.64+0x18] ;  /* 0x00001806160c7981 */ /* 0x000f68000c1e1b00 */
[----:B------:R-:W5:Y:S01]  /*0660*/  LDG.E.64 R10, desc[UR6][R22.64+0x20] ;  /* 0x00002006160a7981 */ /* 0x000f62000c1e1b00 */
[----:B--2---:R-:W-:-:S03]  /*0670*/  DFMA R6, R20, R8, R6 ;  /* 0x000000081406722b */ /* 0x004fc60000000006 */
[----:B------:R-:W2:Y:S05]  /*0680*/  LDG.E.64 R8, desc[UR6][R22.64+0x28] ;  /* 0x0000280616087981 */ /* 0x000eaa000c1e1b00 */
[C---:B---3--:R-:W-:Y:S02]  /*0690*/  DFMA R16, R20.reuse, R16, R6 ;  /* 0x000000101410722b */ /* 0x048fe40000000006 */
[----:B------:R-:W3:Y:S04]  /*06a0*/  LDG.E.64 R6, desc[UR6][R22.64+0x30] ;  /* 0x0000300616067981 */ /* 0x000ee8000c1e1b00 */
[----:B------:R-:W3:Y:S02]  /*06b0*/  LDG.E.64 R22, desc[UR6][R22.64+0x38] ;  /* 0x0000380616167981 */ /* 0x000ee4000c1e1b00 */
[----:B----4-:R-:W-:-:S08]  /*06c0*/  DFMA R14, R20, R14, R16 ;  /* 0x0000000e140e722b */ /* 0x010fd00000000010 */
[----:B-----5:R-:W-:-:S08]  /*06d0*/  DFMA R12, R20, R12, R14 ;  /* 0x0000000c140c722b */ /* 0x020fd0000000000e */
[----:B------:R-:W-:Y:S01]  /*06e0*/  DFMA R10, R20, R10, R12 ;  /* 0x0000000a140a722b */ /* 0x000fe2000000000c */
[----:B------:R-:W-:-:S07]  /*06f0*/  IADD3 R0, PT, PT, R0, 0x8, RZ ;  /* 0x0000000800007810 */ /* 0x000fce0007ffe0ff */
[----:B--2---:R-:W-:-:S08]  /*0700*/  DFMA R8, R20, R8, R10 ;  /* 0x000000081408722b */ /* 0x004fd0000000000a */
[----:B---3--:R-:W-:-:S08]  /*0710*/  DFMA R6, R20, R6, R8 ;  /* 0x000000061406722b */ /* 0x008fd00000000008 */
[----:B------:R-:W-:-:S11]  /*0720*/  DFMA R6, R20, R22, R6 ;  /* 0x000000161406722b */ /* 0x000fd60000000006 */
.L_x_5:
[----:B------:R-:W-:Y:S05]  /*0730*/  @!P2 BRA `(.L_x_4) ;  /* 0x000000000094a947 */ /* 0x000fea0003800000 */
[----:B------:R-:W-:Y:S01]  /*0740*/  ISETP.NE.AND P2, PT, R3, RZ, PT ;  /* 0x000000ff0300720c */ /* 0x000fe20003f45270 */
[----:B------:R-:W-:-:S12]  /*0750*/  @!P1 BRA `(.L_x_6) ;  /* 0x0000000000449947 */ /* 0x000fd80003800000 */
[----:B------:R-:W0:Y:S01]  /*0760*/  LDC.64 R8, c[0x0][0x3a0] ;  /* 0x0000e800ff087b82 */ /* 0x000e220000000a00 */
[C---:B------:R-:W-:Y:S01]  /*0770*/  IMAD.IADD R15, R0.reuse, 0x1, R2 ;  /* 0x00000001000f7824 */ /* 0x040fe200078e0202 */
[----:B------:R-:W-:-:S06]  /*0780*/  IADD3 R10, P3, PT, R0, R2, RZ ;  /* 0x00000002000a7210 */ /* 0x000fcc0007f7e0ff */
[----:B------:R-:W1:Y:S01]  /*0790*/  LDC.64 R12, c[0x0][0x3a0] ;  /* 0x0000e800ff0c7b82 */ /* 0x000e620000000a00 */
[----:B0-----:R-:W-:-:S04]  /*07a0*/  IMAD.WIDE.U32 R14, R15, 0x8, R8 ;  /* 0x000000080f0e7825 */ /* 0x001fc800078e0008 */
[----:B------:R-:W-:Y:S02]  /*07b0*/  IMAD.X R8, RZ, RZ, RZ, P3 ;  /* 0x000000ffff087224 */ /* 0x000fe400018e06ff */
[----:B------:R-:W2:Y:S01]  /*07c0*/  LDG.E.64 R14, desc[UR6][R14.64] ;  /* 0x000000060e0e7981 */ /* 0x000ea2000c1e1b00 */
[----:B-1----:R-:W-:-:S04]  /*07d0*/  LEA R12, P3, R10, R12, 0x3 ;  /* 0x0000000c0a0c7211 */ /* 0x002fc800078618ff */
[----:B------:R-:W-:-:S05]  /*07e0*/  LEA.HI.X R13, R10, R13, R8, 0x3, P3 ;  /* 0x0000000d0a0d7211 */ /* 0x000fca00018f1c08 */
[----:B------:R-:W3:Y:S04]  /*07f0*/  LDG.E.64 R8, desc[UR6][R12.64+0x8] ;  /* 0x000008060c087981 */ /* 0x000ee8000c1e1b00 */
[----:B------:R-:W4:Y:S04]  /*0800*/  LDG.E.64 R10, desc[UR6][R12.64+0x10] ;  /* 0x000010060c0a7981 */ /* 0x000f28000c1e1b00 */
[----:B------:R-:W5:Y:S01]  /*0810*/  LDG.E.64 R12, desc[UR6][R12.64+0x18] ;  /* 0x000018060c0c7981 */ /* 0x000f62000c1e1b00 */
[----:B------:R-:W-:Y:S01]  /*0820*/  IADD3 R0, PT, PT, R0, 0x4, RZ ;  /* 0x0000000400007810 */ /* 0x000fe20007ffe0ff */
[----:B--2---:R-:W-:-:S08]  /*0830*/  DFMA R6, R20, R14, R6 ;  /* 0x0000000e1406722b */ /* 0x004fd00000000006 */
[----:B---3--:R-:W-:-:S08]  /*0840*/  DFMA R6, R20, R8, R6 ;  /* 0x000000081406722b */ /* 0x008fd00000000006 */
[----:B----4-:R-:W-:-:S08]  /*0850*/  DFMA R6, R20, R10, R6 ;  /* 0x0000000a1406722b */ /* 0x010fd00000000006 */
[----:B-----5:R-:W-:-:S11]  /*0860*/  DFMA R6, R20, R12, R6 ;  /* 0x0000000c1406722b */ /* 0x020fd60000000006 */
.L_x_6:
[----:B------:R-:W-:Y:S05]  /*0870*/  @!P2 BRA `(.L_x_4) ;  /* 0x000000000044a947 */ /* 0x000fea0003800000 */
[----:B------:R-:W0:Y:S01]  /*0880*/  LDC.64 R8, c[0x0][0x3a0] ;  /* 0x0000e800ff087b82 */ /* 0x000e220000000a00 */
[----:B------:R-:W-:-:S04]  /*0890*/  IMAD.IADD R11, R0, 0x1, R2 ;  /* 0x00000001000b7824 */ /* 0x000fc800078e0202 */
[----:B0-----:R-:W-:-:S06]  /*08a0*/  IMAD.WIDE.U32 R8, R11, 0x8, R8 ;  /* 0x000000080b087825 */ /* 0x001fcc00078e0008 */
[----:B------:R-:W2:Y:S01]  /*08b0*/  LDG.E.64 R8, desc[UR6][R8.64] ;  /* 0x0000000608087981 */ /* 0x000ea2000c1e1b00 */
[----:B------:R-:W-:Y:S01]  /*08c0*/  ISETP.NE.AND P2, PT, R3, 0x1, PT ;  /* 0x000000010300780c */ /* 0x000fe20003f45270 */
[----:B--2---:R-:W-:-:S12]  /*08d0*/  DFMA R6, R20, R8, R6 ;  /* 0x000000081406722b */ /* 0x004fd80000000006 */
[----:B------:R-:W-:Y:S05]  /*08e0*/  @!P2 BRA `(.L_x_4) ;  /* 0x000000000028a947 */ /* 0x000fea0003800000 */
[----:B------:R-:W0:Y:S01]  /*08f0*/  LDC.64 R8, c[0x0][0x3a0] ;  /* 0x0000e800ff087b82 */ /* 0x000e220000000a00 */
[----:B------:R-:W-:-:S05]  /*0900*/  IADD3 R0, P2, PT, R0, R2, RZ ;  /* 0x0000000200007210 */ /* 0x000fca0007f5e0ff */
[----:B------:R-:W-:Y:S01]  /*0910*/  IMAD.X R10, RZ, RZ, RZ, P2 ;  /* 0x000000ffff0a7224 */ /* 0x000fe200010e06ff */
[----:B0-----:R-:W-:-:S04]  /*0920*/  LEA R8, P2, R0, R8, 0x3 ;  /* 0x0000000800087211 */ /* 0x001fc800078418ff */
[----:B------:R-:W-:Y:S02]  /*0930*/  LEA.HI.X R9, R0, R9, R10, 0x3, P2 ;  /* 0x0000000900097211 */ /* 0x000fe400010f1c0a */
[----:B------:R-:W-:-:S03]  /*0940*/  ISETP.NE.AND P2, PT, R3, 0x2, PT ;  /* 0x000000020300780c */ /* 0x000fc60003f45270 */
[----:B------:R-:W2:Y:S10]  /*0950*/  LDG.E.64 R10, desc[UR6][R8.64+0x8] ;  /* 0x00000806080a7981 */ /* 0x000eb4000c1e1b00 */
[----:B------:R-:W3:Y:S01]  /*0960*/  @P2 LDG.E.64 R12, desc[UR6][R8.64+0x10] ;  /* 0x00001006080c2981 */ /* 0x000ee2000c1e1b00 */
[----:B--2---:R-:W-:-:S08]  /*0970*/  DFMA R6, R20, R10, R6 ;  /* 0x0000000a1406722b */ /* 0x004fd00000000006 */
[----:B---3--:R-:W-:-:S11]  /*0980*/  @P2 DFMA R6, R20, R12, R6 ;  /* 0x0000000c1406222b */ /* 0x008fd60000000006 */
.L_x_4:
[----:B------:R-:W0:Y:S08]  /*0990*/  LDC.64 R8, c[0x0][0x388] ;  /* 0x0000e200ff087b82 */ /* 0x000e300000000a00 */
[----:B------:R-:W1:Y:S01]  /*09a0*/  LDC R0, c[0x0][0x3c0] ;  /* 0x0000f000ff007b82 */ /* 0x000e620000000800 */
[----:B0-----:R-:W-:-:S06]  /*09b0*/  IMAD.WIDE.U32 R8, R2, 0x8, R8 ;  /* 0x0000000802087825 */ /* 0x001fcc00078e0008 */
[----:B------:R-:W2:Y:S02]  /*09c0*/  LDG.E.64 R8, desc[UR6][R8.64] ;  /* 0x0000000608087981 */ /* 0x000ea4000c1e1b00 */
[----:B--2---:R-:W-:-:S08]  /*09d0*/  DADD R10, -R8, 1 ;  /* 0x3ff00000080a7429 */ /* 0x004fd00000000100 */
[----:B------:R-:W-:-:S08]  /*09e0*/  DMUL R10, R8, R10 ;  /* 0x0000000a080a7228 */ /* 0x000fd00000000000 */
[----:B------:R-:W-:Y:S01]  /*09f0*/  DMUL R10, R10, R6 ;  /* 0x000000060a0a7228 */ /* 0x000fe20000000000 */
[C---:B------:R-:W-:Y:S01]  /*0a00*/  LEA R7, R2.reuse, R1, 0x3 ;  /* 0x0000000102077211 */ /* 0x040fe200078e18ff */
[----:B------:R-:W-:-:S05]  /*0a10*/  VIADD R2, R2, 0x1 ;  /* 0x0000000102027836 */ /* 0x000fca0000000000 */
[----:B------:R3:W-:Y:S01]  /*0a20*/  STL.64 [R7], R10 ;  /* 0x0000000a07007387 */ /* 0x0007e20000100a00 */
[----:B-1----:R-:W-:-:S13]  /*0a30*/  ISETP.NE.AND P2, PT, R2, R0, PT ;  /* 0x000000000200720c */ /* 0x002fda0003f45270 */
[----:B---3--:R-:W-:Y:S05]  /*0a40*/  @!P2 BRA `(.L_x_0) ;  /* 0x0000000800c8a947 */ /* 0x008fea0003800000 */
[----:B------:R-:W-:Y:S05]  /*0a50*/  BRA `(.L_x_7) ;  /* 0xfffffff8000c7947 */ /* 0x000fea000383ffff */
.L_x_1:
[C---:B------:R-:W-:Y:S01]  /*0a60*/  ISETP.GE.U32.AND P0, PT, R0.reuse, 0x10, PT ;  /* 0x000000100000780c */ /* 0x040fe20003f06070 */
[----:B------:R-:W-:Y:S01]  /*0a70*/  IMAD.MOV.U32 R3, RZ, RZ, RZ ;  /* 0x000000ffff037224 */ /* 0x000fe200078e00ff */
[----:B------:R-:W-:-:S04]  /*0a80*/  LOP3.LUT R2, R0, 0xf, RZ, 0xc0, !PT ;  /* 0x0000000f00027812 */ /* 0x000fc800078ec0ff */
[----:B------:R-:W-:-:S07]  /*0a90*/  ISETP.NE.AND P1, PT, R2, RZ, PT ;  /* 0x000000ff0200720c */ /* 0x000fce0003f25270 */
[----:B------:R-:W-:Y:S06]  /*0aa0*/  @!P0 BRA `(.L_x_8) ;  /* 0x0000000400408947 */ /* 0x000fec0003800000 */
[----:B------:R-:W-:Y:S02]  /*0ab0*/  LOP3.LUT R3, R0, 0x7ffffff0, RZ, 0xc0, !PT ;  /* 0x7ffffff000037812 */ /* 0x000fe400078ec0ff */
[----:B------:R-:W-:-:S07]  /*0ac0*/  MOV R16, RZ ;  /* 0x000000ff00107202 */ /* 0x000fce0000000f00 */
.L_x_9:
[----:B0-----:R-:W0:Y:S02]  /*0ad0*/  LDC.64 R8, c[0x0][0x388] ;  /* 0x0000e200ff087b82 */ /* 0x001e240000000a00 */
[----:B0-----:R-:W-:-:S05]  /*0ae0*/  IMAD.WIDE.U32 R8, R16, 0x8, R8 ;  /* 0x0000000810087825 */ /* 0x001fca00078e0008 */
[----:B------:R-:W2:Y:S04]  /*0af0*/  LDG.E.64 R22, desc[UR6][R8.64] ;  /* 0x0000000608167981 */ /* 0x000ea8000c1e1b00 */
[----:B------:R-:W3:Y:S04]  /*0b00*/  LDG.E.64 R6, desc[UR6][R8.64+0x8] ;  /* 0x0000080608067981 */ /* 0x000ee8000c1e1b00 */
[----:B------:R-:W4:Y:S04]  /*0b10*/  LDG.E.64 R10, desc[UR6][R8.64+0x18] ;  /* 0x00001806080a7981 */ /* 0x000f28000c1e1b00 */
[----:B------:R-:W5:Y:S04]  /*0b20*/  LDG.E.64 R12, desc[UR6][R8.64+0x10] ;  /* 0x00001006080c7981 */ /* 0x000f68000c1e1b00 */
[----:B------:R-:W5:Y:S04]  /*0b30*/  LDG.E.64 R24, desc[UR6][R8.64+0x28] ;  /* 0x0000280608187981 */ /* 0x000f68000c1e1b00 */
[----:B------:R-:W5:Y:S01]  /*0b40*/  LDG.E.64 R26, desc[UR6][R8.64+0x20] ;  /* 0x00002006081a7981 */ /* 0x000f62000c1e1b00 */
[----:B------:R-:W-:Y:S01]  /*0b50*/  IMAD R17, R16, 0x8, R1 ;  /* 0x0000000810117824 */ /* 0x000fe200078e0201 */
[----:B--2---:R-:W-:-:S02]  /*0b60*/  DADD R4, -R22, 1 ;  /* 0x3ff0000016047429 */ /* 0x004fc40000000100 */
[----:B---3--:R-:W-:-:S06]  /*0b70*/  DADD R14, -R6, 1 ;  /* 0x3ff00000060e7429 */ /* 0x008fcc0000000100 */
[----:B------:R-:W-:Y:S01]  /*0b80*/  DMUL R4, R22, R4 ;  /* 0x0000000416047228 */ /* 0x000fe20000000000 */
[----:B------:R-:W2:Y:S01]  /*0b90*/  LDG.E.64 R22, desc[UR6][R8.64+0x30] ;  /* 0x0000300608167981 */ /* 0x000ea2000c1e1b00 */
[----:B------:R-:W-:-:S03]  /*0ba0*/  DMUL R6, R6, R14 ;  /* 0x0000000e06067228 */ /* 0x000fc60000000000 */
[----:B------:R-:W3:Y:S03]  /*0bb0*/  LDG.E.64 R14, desc[UR6][R8.64+0x38] ;  /* 0x00003806080e7981 */ /* 0x000ee6000c1e1b00 */
[----:B------:R-:W-:Y:S02]  /*0bc0*/  DMUL R4, RZ, R4 ;  /* 0x00000004ff047228 */ /* 0x000fe40000000000 */
[----:B------:R-:W-:-:S07]  /*0bd0*/  DMUL R6, RZ, R6 ;  /* 0x00000006ff067228 */ /* 0x000fce0000000000 */
[----:B------:R4:W-:Y:S02]  /*0be0*/  STL.128 [R17], R4 ;  /* 0x0000000411007387 */ /* 0x0009e40000100c00 */
[----:B----4-:R-:W-:Y:S02]  /*0bf0*/  DADD R6, -R10, 1 ;  /* 0x3ff000000a067429 */ /* 0x010fe40000000100 */
[----:B-----5:R-:W-:-:S06]  /*0c00*/  DADD R4, -R12, 1 ;  /* 0x3ff000000c047429 */ /* 0x020fcc0000000100 */
[----:B------:R-:W-:Y:S01]  /*0c10*/  DMUL R6, R10, R6 ;  /* 0x000000060a067228 */ /* 0x000fe20000000000 */
[----:B------:R-:W4:Y:S01]  /*0c20*/  LDG.E.64 R10, desc[UR6][R8.64+0x40] ;  /* 0x00004006080a7981 */ /* 0x000f22000c1e1b00 */
[----:B------:R-:W-:-:S03]  /*0c30*/  DMUL R4, R12, R4 ;  /* 0x000000040c047228 */ /* 0x000fc60000000000 */
[----:B------:R-:W5:Y:S03]  /*0c40*/  LDG.E.64 R12, desc[UR6][R8.64+0x48] ;  /* 0x00004806080c7981 */ /* 0x000f66000c1e1b00 */
[----:B------:R-:W-:Y:S02]  /*0c50*/  DMUL R6, RZ, R6 ;  /* 0x00000006ff067228 */ /* 0x000fe40000000000 */
[----:B------:R-:W-:-:S07]  /*0c60*/  DMUL R4, RZ, R4 ;  /* 0x00000004ff047228 */ /* 0x000fce0000000000 */
[----:B------:R0:W-:Y:S02]  /*0c70*/  STL.128 [R17+0x10], R4 ;  /* 0x0000100411007387 */ /* 0x0001e40000100c00 */
[----:B0-----:R-:W-:Y:S02]  /*0c80*/  DADD R6, -R24, 1 ;  /* 0x3ff0000018067429 */ /* 0x001fe40000000100 */
[----:B------:R-:W-:-:S06]  /*0c90*/  DADD R4, -R26, 1 ;  /* 0x3ff000001a047429 */ /* 0x000fcc0000000100 */
[----:B------:R-:W-:Y:S02]  /*0ca0*/  DMUL R6, R24, R6 ;  /* 0x0000000618067228 */ /* 0x000fe40000000000 */
[----:B------:R-:W-:Y:S01]  /*0cb0*/  DMUL R4, R26, R4 ;  /* 0x000000041a047228 */ /* 0x000fe20000000000 */
[----:B------:R-:W5:Y:S05]  /*0cc0*/  LDG.E.64 R26, desc[UR6][R8.64+0x50] ;  /* 0x00005006081a7981 */ /* 0x000f6a000c1e1b00 */
[----:B------:R-:W-:Y:S02]  /*0cd0*/  DMUL R6, RZ, R6 ;  /* 0x00000006ff067228 */ /* 0x000fe40000000000 */
[----:B------:R-:W-:-:S07]  /*0ce0*/  DMUL R4, RZ, R4 ;  /* 0x00000004ff047228 */ /* 0x000fce0000000000 */
[----:B------:R0:W-:Y:S01]  /*0cf0*/  STL.128 [R17+0x20], R4 ;  /* 0x0000200411007387 */ /* 0x0001e20000100c00 */
[----:B--2---:R-:W-:-:S08]  /*0d00*/  DADD R24, -R22, 1 ;  /* 0x3ff0000016187429 */ /* 0x004fd00000000100 */
[----:B------:R-:W-:Y:S02]  /*0d10*/  DMUL R24, R22, R24 ;  /* 0x0000001816187228 */ /* 0x000fe40000000000 */
[----:B---3--:R-:W-:-:S08]  /*0d20*/  DADD R22, -R14, 1 ;  /* 0x3ff000000e167429 */ /* 0x008fd00000000100 */
[----:B------:R-:W-:Y:S02]  /*0d30*/  DMUL R22, R14, R22 ;  /* 0x000000160e167228 */ /* 0x000fe40000000000 */
[----:B0-----:R-:W-:Y:S01]  /*0d40*/  DMUL R4, RZ, R24 ;  /* 0x00000018ff047228 */ /* 0x001fe20000000000 */
[----:B------:R-:W2:Y:S05]  /*0d50*/  LDG.E.64 R24, desc[UR6][R8.64+0x60] ;  /* 0x0000600608187981 */ /* 0x000eaa000c1e1b00 */
[----:B------:R-:W-:Y:S02]  /*0d60*/  DMUL R6, RZ, R22 ;  /* 0x00000016ff067228 */ /* 0x000fe40000000000 */
[----:B------:R-:W3:Y:S05]  /*0d70*/  LDG.E.64 R22, desc[UR6][R8.64+0x58] ;  /* 0x0000580608167981 */ /* 0x000eea000c1e1b00 */
[----:B------:R5:W-:Y:S01]  /*0d80*/  STL.128 [R17+0x30], R4 ;  /* 0x0000300411007387 */ /* 0x000be20000100c00 */
[----:B----4-:R-:W-:-:S02]  /*0d90*/  DADD R14, -R10, 1 ;  /* 0x3ff000000a0e7429 */ /* 0x010fc40000000100 */
[----:B-----5:R-:W-:-:S06]  /*0da0*/  DADD R6, -R12, 1 ;  /* 0x3ff000000c067429 */ /* 0x020fcc0000000100 */
[----:B------:R-:W-:Y:S01]  /*0db0*/  DMUL R4, R10, R14 ;  /* 0x0000000e0a047228 */ /* 0x000fe20000000000 */
[----:B------:R-:W4:Y:S01]  /*0dc0*/  LDG.E.64 R10, desc[UR6][R8.64+0x68] ;  /* 0x00006806080a7981 */ /* 0x000f22000c1e1b00 */
[----:B------:R-:W-:-:S03]  /*0dd0*/  DMUL R6, R12, R6 ;  /* 0x000000060c067228 */ /* 0x000fc60000000000 */
[----:B------:R-:W5:Y:S04]  /*0de0*/  LDG.E.64 R14, desc[UR6][R8.64+0x78] ;  /* 0x00007806080e7981 */ /* 0x000f68000c1e1b00 */
[----:B------:R2:W5:Y:S01]  /*0df0*/  LDG.E.64 R12, desc[UR6][R8.64+0x70] ;  /* 0x00007006080c7981 */ /* 0x000562000c1e1b00 */
[----:B------:R-:W-:Y:S02]  /*0e00*/  DMUL R4, RZ, R4 ;  /* 0x00000004ff047228 */ /* 0x000fe40000000000 */
[----:B------:R-:W-:-:S07]  /*0e10*/  DMUL R6, RZ, R6 ;  /* 0x00000006ff067228 */ /* 0x000fce0000000000 */
[----:B------:R0:W-:Y:S02]  /*0e20*/  STL.128 [R17+0x40], R4 ;  /* 0x0000400411007387 */ /* 0x0001e40000100c00 */
[----:B0-----:R-:W-:-:S08]  /*0e30*/  DADD R4, -R26, 1 ;  /* 0x3ff000001a047429 */ /* 0x001fd00000000100 */
[----:B------:R-:W-:Y:S01]  /*0e40*/  DMUL R4, R26, R4 ;  /* 0x000000041a047228 */ /* 0x000fe20000000000 */
[----:B------:R-:W-:-:S07]  /*0e50*/  VIADD R16, R16, 0x10 ;  /* 0x0000001010107836 */ /* 0x000fce0000000000 */
[----:B------:R-:W-:Y:S01]  /*0e60*/  DMUL R4, RZ, R4 ;  /* 0x00000004ff047228 */ /* 0x000fe20000000000 */
[----:B------:R-:W-:Y:S01]  /*0e70*/  ISETP.NE.AND P0, PT, R16, R3, PT ;  /* 0x000000031000720c */ /* 0x000fe20003f05270 */
[----:B---3--:R-:W-:Y:S02]  /*0e80*/  DADD R6, -R22, 1 ;  /* 0x3ff0000016067429 */ /* 0x008fe40000000100 */
[----:B--2---:R-:W-:-:S06]  /*0e90*/  DADD R8, -R24, 1 ;  /* 0x3ff0000018087429 */ /* 0x004fcc0000000100 */
[----:B------:R-:W-:Y:S02]  /*0ea0*/  DMUL R6, R22, R6 ;  /* 0x0000000616067228 */ /* 0x000fe40000000000 */
[----:B------:R-:W-:Y:S02]  /*0eb0*/  DMUL R8, R24, R8 ;  /* 0x0000000818087228 */ /* 0x000fe40000000000 */
[----:B----4-:R-:W-:-:S08]  /*0ec0*/  DADD R22, -R10, 1 ;  /* 0x3ff000000a167429 */ /* 0x010fd00000000100 */
[----:B------:R-:W-:Y:S02]  /*0ed0*/  DMUL R10, R10, R22 ;  /* 0x000000160a0a7228 */ /* 0x000fe40000000000 */
[----:B-----5:R-:W-:Y:S02]  /*0ee0*/  DADD R24, -R12, 1 ;  /* 0x3ff000000c187429 */ /* 0x020fe40000000100 */
[----:B------:R-:W-:-:S06]  /*0ef0*/  DADD R22, -R14, 1 ;  /* 0x3ff000000e167429 */ /* 0x000fcc0000000100 */
[----:B------:R-:W-:Y:S02]  /*0f00*/  DMUL R12, R12, R24 ;  /* 0x000000180c0c7228 */ /* 0x000fe40000000000 */
[----:B------:R-:W-:Y:S02]  /*0f10*/  DMUL R14, R14, R22 ;  /* 0x000000160e0e7228 */ /* 0x000fe40000000000 */
[----:B------:R-:W-:Y:S02]  /*0f20*/  DMUL R6, RZ, R6 ;  /* 0x00000006ff067228 */ /* 0x000fe40000000000 */
[----:B------:R-:W-:Y:S02]  /*0f30*/  DMUL R8, RZ, R8 ;  /* 0x00000008ff087228 */ /* 0x000fe40000000000 */
[----:B------:R-:W-:Y:S02]  /*0f40*/  DMUL R10, RZ, R10 ;  /* 0x0000000aff0a7228 */ /* 0x000fe40000000000 */
[----:B------:R-:W-:-:S02]  /*0f50*/  DMUL R12, RZ, R12 ;  /* 0x0000000cff0c7228 */ /* 0x000fc40000000000 */
[----:B------:R-:W-:Y:S01]  /*0f60*/  DMUL R14, RZ, R14 ;  /* 0x0000000eff0e7228 */ /* 0x000fe20000000000 */
[----:B------:R0:W-:Y:S04]  /*0f70*/  STL.128 [R17+0x50], R4 ;  /* 0x0000500411007387 */ /* 0x0001e80000100c00 */
[----:B------:R0:W-:Y:S04]  /*0f80*/  STL.128 [R17+0x60], R8 ;  /* 0x0000600811007387 */ /* 0x0001e80000100c00 */
[----:B------:R0:W-:Y:S01]  /*0f90*/  STL.128 [R17+0x70], R12 ;  /* 0x0000700c11007387 */ /* 0x0001e20000100c00 */
[----:B------:R-:W-:Y:S05]  /*0fa0*/  @P0 BRA `(.L_x_9) ;  /* 0xfffffff800c80947 */ /* 0x000fea000383ffff */
.L_x_8:
[----:B------:R-:W-:Y:S05]  /*0fb0*/  @!P1 BRA `(.L_x_0) ;  /* 0x00000004006c9947 */ /* 0x000fea0003800000 */
[----:B------:R-:W-:Y:S02]  /*0fc0*/  ISETP.GE.U32.AND P0, PT, R2, 0x8, PT ;  /* 0x000000080200780c */ /* 0x000fe40003f06070 */
[----:B------:R-:W-:-:S04]  /*0fd0*/  LOP3.LUT R19, R0, 0x7, RZ, 0xc0, !PT ;  /* 0x0000000700137812 */ /* 0x000fc800078ec0ff */
[----:B------:R-:W-:-:S07]  /*0fe0*/  ISETP.NE.AND P1, PT, R19, RZ, PT ;  /* 0x000000ff1300720c */ /* 0x000fce0003f25270 */
[----:B------:R-:W-:Y:S06]  /*0ff0*/  @!P0 BRA `(.L_x_10) ;  /* 0x0000000000b08947 */ /* 0x000fec0003800000 */
[----:B------:R-:W1:Y:S02]  /*1000*/  LDC.64 R26, c[0x0][0x388] ;  /* 0x0000e200ff1a7b82 */ /* 0x000e640000000a00 */
[----:B-1----:R-:W-:-:S05]  /*1010*/  IMAD.WIDE.U32 R26, R3, 0x8, R26 ;  /* 0x00000008031a7825 */ /* 0x002fca00078e001a */
[----:B0-----:R-:W2:Y:S04]  /*1020*/  LDG.E.64 R8, desc[UR6][R26.64] ;  /* 0x000000061a087981 */ /* 0x001ea8000c1e1b00 */
[----:B------:R-:W3:Y:S04]  /*1030*/  LDG.E.64 R10, desc[UR6][R26.64+0x8] ;  /* 0x000008061a0a7981 */ /* 0x000ee8000c1e1b00 */
[----:B------:R-:W4:Y:S04]  /*1040*/  LDG.E.64 R12, desc[UR6][R26.64+0x10] ;  /* 0x000010061a0c7981 */ /* 0x000f28000c1e1b00 */
[----:B------:R-:W5:Y:S04]  /*1050*/  LDG.E.64 R14, desc[UR6][R26.64+0x18] ;  /* 0x000018061a0e7981 */ /* 0x000f68000c1e1b00 */
[----:B------:R-:W5:Y:S04]  /*1060*/  LDG.E.64 R16, desc[UR6][R26.64+0x20] ;  /* 0x000020061a107981 */ /* 0x000f68000c1e1b00 */
[----:B------:R-:W5:Y:S04]  /*1070*/  LDG.E.64 R22, desc[UR6][R26.64+0x28] ;  /* 0x000028061a167981 */ /* 0x000f68000c1e1b00 */
[----:B------:R-:W5:Y:S04]  /*1080*/  LDG.E.64 R24, desc[UR6][R26.64+0x30] ;  /* 0x000030061a187981 */ /* 0x000f68000c1e1b00 */
[----:B------:R-:W5:Y:S01]  /*1090*/  LDG.E.64 R4, desc[UR6][R26.64+0x38] ;  /* 0x000038061a047981 */ /* 0x000f62000c1e1b00 */
[C---:B------:R-:W-:Y:S01]  /*10a0*/  LEA R2, R3.reuse, R1, 0x3 ;  /* 0x0000000103027211 */ /* 0x040fe200078e18ff */
[----:B------:R-:W-:Y:S01]  /*10b0*/  VIADD R3, R3, 0x8 ;  /* 0x0000000803037836 */ /* 0x000fe20000000000 */
[----:B--2---:R-:W-:-:S08]  /*10c0*/  DADD R6, -R8, 1 ;  /* 0x3ff0000008067429 */ /* 0x004fd00000000100 */
[----:B------:R-:W-:Y:S02]  /*10d0*/  DMUL R6, R8, R6 ;  /* 0x0000000608067228 */ /* 0x000fe40000000000 */
[----:B---3--:R-:W-:-:S06]  /*10e0*/  DADD R8, -R10, 1 ;  /* 0x3ff000000a087429 */ /* 0x008fcc0000000100 */
[----:B------:R-:W-:Y:S02]  /*10f0*/  DMUL R6, RZ, R6 ;  /* 0x00000006ff067228 */ /* 0x000fe40000000000 */
[----:B------:R-:W-:Y:S02]  /*1100*/  DMUL R8, R10, R8 ;  /* 0x000000080a087228 */ /* 0x000fe40000000000 */
[----:B----4-:R-:W-:-:S03]  /*1110*/  DADD R10, -R12, 1 ;  /* 0x3ff000000c0a7429 */ /* 0x010fc60000000100 */
[----:B------:R1:W-:Y:S03]  /*1120*/  STL.64 [R2], R6 ;  /* 0x0000000602007387 */ /* 0x0003e60000100a00 */
[----:B------:R-:W-:Y:S02]  /*1130*/  DMUL R8, RZ, R8 ;  /* 0x00000008ff087228 */ /* 0x000fe40000000000 */
[----:B------:R-:W-:Y:S02]  /*1140*/  DMUL R10, R12, R10 ;  /* 0x0000000a0c0a7228 */ /* 0x000fe40000000000 */
[----:B-----5:R-:W-:-:S03]  /*1150*/  DADD R12, -R14, 1 ;  /* 0x3ff000000e0c7429 */ /* 0x020fc60000000100 */
[----:B------:R1:W-:Y:S03]  /*1160*/  STL.64 [R2+0x8], R8 ;  /* 0x0000080802007387 */ /* 0x0003e60000100a00 */
[----:B------:R-:W-:Y:S02]  /*1170*/  DMUL R10, RZ, R10 ;  /* 0x0000000aff0a7228 */ /* 0x000fe40000000000 */
[----:B------:R-:W-:Y:S02]  /*1180*/  DMUL R12, R14, R12 ;  /* 0x0000000c0e0c7228 */ /* 0x000fe40000000000 */
[----:B------:R-:W-:-:S03]  /*1190*/  DADD R14, -R16, 1 ;  /* 0x3ff00000100e7429 */ /* 0x000fc60000000100 */
        /* <DEDUP_REMOVED lines=14> */
[----:B------:R-:W-:-:S05]  /*1280*/  DMUL R24, R4, R24 ;  /* 0x0000001804187228 */ /* 0x000fca0000000000 */
[----:B------:R1:W-:Y:S03]  /*1290*/  STL.64 [R2+0x30], R22 ;  /* 0x0000301602007387 */ /* 0x0003e60000100a00 */
[----:B------:R-:W-:-:S07]  /*12a0*/  DMUL R24, RZ, R24 ;  /* 0x00000018ff187228 */ /* 0x000fce0000000000 */
[----:B------:R1:W-:Y:S04]  /*12b0*/  STL.64 [R2+0x38], R24 ;  /* 0x0000381802007387 */ /* 0x0003e80000100a00 */
.L_x_10:
[----:B------:R-:W-:Y:S05]  /*12c0*/  @!P1 BRA `(.L_x_0) ;  /* 0x0000000000a89947 */ /* 0x000fea0003800000 */
[----:B------:R-:W-:Y:S02]  /*12d0*/  ISETP.GE.U32.AND P0, PT, R19, 0x4, PT ;  /* 0x000000041300780c */ /* 0x000fe40003f06070 */
[----:B-1----:R-:W-:-:S04]  /*12e0*/  LOP3.LUT R2, R0, 0x3, RZ, 0xc0, !PT ;  /* 0x0000000300027812 */ /* 0x002fc800078ec0ff */
[----:B------:R-:W-:-:S07]  /*12f0*/  ISETP.NE.AND P1, PT, R2, RZ, PT ;  /* 0x000000ff0200720c */ /* 0x000fce0003f25270 */
[----:B------:R-:W-:Y:S06]  /*1300*/  @!P0 BRA `(.L_x_11) ;  /* 0x0000000000608947 */ /* 0x000fec0003800000 */
[----:B0-----:R-:W0:Y:S02]  /*1310*/  LDC.64 R4, c[0x0][0x388] ;  /* 0x0000e200ff047b82 */ /* 0x001e240000000a00 */
[----:B0-----:R-:W-:-:S05]  /*1320*/  IMAD.WIDE.U32 R22, R3, 0x8, R4 ;  /* 0x0000000803167825 */ /* 0x001fca00078e0004 */
[----:B------:R-:W2:Y:S04]  /*1330*/  LDG.E.64 R14, desc[UR6][R22.64] ;  /* 0x00000006160e7981 */ /* 0x000ea8000c1e1b00 */
[----:B------:R-:W3:Y:S04]  /*1340*/  LDG.E.64 R12, desc[UR6][R22.64+0x8] ;  /* 0x00000806160c7981 */ /* 0x000ee8000c1e1b00 */
[----:B------:R-:W4:Y:S04]  /*1350*/  LDG.E.64 R4, desc[UR6][R22.64+0x10] ;  /* 0x0000100616047981 */ /* 0x000f28000c1e1b00 */
[----:B------:R-:W5:Y:S01]  /*1360*/  LDG.E.64 R6, desc[UR6][R22.64+0x18] ;  /* 0x0000180616067981 */ /* 0x000f62000c1e1b00 */
[----:B--2---:R-:W-:-:S02]  /*1370*/  DADD R24, -R14, 1 ;  /* 0x3ff000000e187429 */ /* 0x004fc40000000100 */
[----:B---3--:R-:W-:Y:S02]  /*1380*/  DADD R16, -R12, 1 ;  /* 0x3ff000000c107429 */ /* 0x008fe40000000100 */
[----:B----4-:R-:W-:-:S04]  /*1390*/  DADD R8, -R4, 1 ;  /* 0x3ff0000004087429 */ /* 0x010fc80000000100 */
[----:B------:R-:W-:Y:S02]  /*13a0*/  DMUL R14, R14, R24 ;  /* 0x000000180e0e7228 */ /* 0x000fe40000000000 */
[----:B-----5:R-:W-:Y:S02]  /*13b0*/  DADD R10, -R6, 1 ;  /* 0x3ff00000060a7429 */ /* 0x020fe40000000100 */
[----:B------:R-:W-:Y:S02]  /*13c0*/  DMUL R16, R12, R16 ;  /* 0x000000100c107228 */ /* 0x000fe40000000000 */
[----:B------:R-:W-:Y:S02]  /*13d0*/  DMUL R8, R4, R8 ;  /* 0x0000000804087228 */ /* 0x000fe40000000000 */
[----:B------:R-:W-:Y:S01]  /*13e0*/  DMUL R14, RZ, R14 ;  /* 0x0000000eff0e7228 */ /* 0x000fe20000000000 */
[C---:B------:R-:W-:Y:S01]  /*13f0*/  IMAD R5, R3.reuse, 0x8, R1 ;  /* 0x0000000803057824 */ /* 0x040fe200078e0201 */
[----:B------:R-:W-:Y:S01]  /*1400*/  DMUL R10, R6, R10 ;  /* 0x0000000a060a7228 */ /* 0x000fe20000000000 */
[----:B------:R-:W-:Y:S01]  /*1410*/  IADD3 R3, PT, PT, R3, 0x4, RZ ;  /* 0x0000000403037810 */ /* 0x000fe20007ffe0ff */
[----:B------:R-:W-:-:S02]  /*1420*/  DMUL R16, RZ, R16 ;  /* 0x00000010ff107228 */ /* 0x000fc40000000000 */
[----:B------:R-:W-:Y:S01]  /*1430*/  DMUL R8, RZ, R8 ;  /* 0x00000008ff087228 */ /* 0x000fe20000000000 */
[----:B------:R1:W-:Y:S03]  /*1440*/  STL.64 [R5], R14 ;  /* 0x0000000e05007387 */ /* 0x0003e60000100a00 */
[----:B------:R-:W-:Y:S01]  /*1450*/  DMUL R10, RZ, R10 ;  /* 0x0000000aff0a7228 */ /* 0x000fe20000000000 */
[----:B------:R1:W-:Y:S04]  /*1460*/  STL.64 [R5+0x8], R16 ;  /* 0x0000081005007387 */ /* 0x0003e80000100a00 */
[----:B------:R1:W-:Y:S04]  /*1470*/  STL.64 [R5+0x10], R8 ;  /* 0x0000100805007387 */ /* 0x0003e80000100a00 */
[----:B------:R1:W-:Y:S02]  /*1480*/  STL.64 [R5+0x18], R10 ;  /* 0x0000180a05007387 */ /* 0x0003e40000100a00 */
.L_x_11:
[----:B------:R-:W-:Y:S05]  /*1490*/  @!P1 BRA `(.L_x_0) ;  /* 0x0000000000349947 */ /* 0x000fea0003800000 */
[----:B01----:R-:W0:Y:S01]  /*14a0*/  LDC.64 R8, c[0x0][0x388] ;  /* 0x0000e200ff087b82 */ /* 0x003e220000000a00 */
[----:B------:R-:W-:-:S05]  /*14b0*/  UMOV UR4, URZ ;  /* 0x000000ff00047c82 */ /* 0x000fca0008000000 */
.L_x_12:
[----:B0-----:R-:W-:-:S06]  /*14c0*/  IMAD.WIDE.U32 R4, R3, 0x8, R8 ;  /* 0x0000000803047825 */ /* 0x001fcc00078e0008 */
[----:B--2---:R-:W2:Y:S01]  /*14d0*/  LDG.E.64 R4, desc[UR6][R4.64] ;  /* 0x0000000604047981 */ /* 0x004ea2000c1e1b00 */
[C---:B------:R-:W-:Y:S01]  /*14e0*/  IMAD R11, R3.reuse, 0x8, R1 ;  /* 0x00000008030b7824 */ /* 0x040fe200078e0201 */
[----:B------:R-:W-:Y:S01]  /*14f0*/  UIADD3 UR4, UPT, UPT, UR4, 0x1, URZ ;  /* 0x0000000104047890 */ /* 0x000fe2000fffe0ff */
[----:B------:R-:W-:-:S05]  /*1500*/  VIADD R3, R3, 0x1 ;  /* 0x0000000103037836 */ /* 0x000fca0000000000 */
[----:B------:R-:W-:Y:S01]  /*1510*/  ISETP.NE.AND P0, PT, R2, UR4, PT ;  /* 0x0000000402007c0c */ /* 0x000fe2000bf05270 */
[----:B--2---:R-:W-:-:S08]  /*1520*/  DADD R6, -R4, 1 ;  /* 0x3ff0000004067429 */ /* 0x004fd00000000100 */
[----:B------:R-:W-:-:S08]  /*1530*/  DMUL R6, R4, R6 ;  /* 0x0000000604067228 */ /* 0x000fd00000000000 */
[----:B------:R-:W-:-:S07]  /*1540*/  DMUL R6, RZ, R6 ;  /* 0x00000006ff067228 */ /* 0x000fce0000000000 */
[----:B------:R2:W-:Y:S01]  /*1550*/  STL.64 [R11], R6 ;  /* 0x000000060b007387 */ /* 0x0005e20000100a00 */
[----:B------:R-:W-:Y:S05]  /*1560*/  @P0 BRA `(.L_x_12) ;  /* 0xfffffffc00d40947 */ /* 0x000fea000383ffff */
.L_x_0:
[----:B------:R-:W3:Y:S02]  /*1570*/  LDCU UR4, c[0x0][0x3c8] ;  /* 0x00007900ff0477ac */ /* 0x000ee40008000800 */
[----:B---3--:R-:W-:-:S09]  /*1580*/  UISETP.GE.AND UP0, UPT, UR4, 0x1, UPT ;  /* 0x000000010400788c */ /* 0x008fd2000bf06270 */
[----:B------:R-:W-:Y:S05]  /*1590*/  BRA.U !UP0, `(.L_x_13) ;  /* 0x0000001108807547 */ /* 0x000fea000b800000 */
[----:B------:R-:W-:-:S13]  /*15a0*/  ISETP.GE.AND P0, PT, R0, 0x1, PT ;  /* 0x000000010000780c */ /* 0x000fda0003f06270 */
[----:B------:R-:W-:Y:S05]  /*15b0*/  @!P0 BRA `(.L_x_14) ;  /* 0x0000000800748947 */ /* 0x000fea0003800000 */
[C---:B-1----:R-:W-:Y:S02]  /*15c0*/  LOP3.LUT R2, R0.reuse, 0x7, RZ, 0xc0, !PT ;  /* 0x0000000700027812 */ /* 0x042fe400078ec0ff */
[C---:B------:R-:W-:Y:S02]  /*15d0*/  LOP3.LUT R3, R0.reuse, 0x3, RZ, 0xc0, !PT ;  /* 0x0000000300037812 */ /* 0x040fe400078ec0ff */
[----:B0-----:R-:W-:Y:S02]  /*15e0*/  LOP3.LUT R4, R0, 0x7ffffff8, RZ, 0xc0, !PT ;  /* 0x7ffffff800047812 */ /* 0x001fe400078ec0ff */
[----:B------:R-:W-:-:S07]  /*15f0*/  MOV R5, RZ ;  /* 0x000000ff00057202 */ /* 0x000fce0000000f00 */
.L_x_19:
[----:B012---:R-:W0:Y:S01]  /*1600*/  LDC.64 R8, c[0x0][0x3b8] ;  /* 0x0000ee00ff087b82 */ /* 0x007e220000000a00 */
[----:B------:R-:W1:Y:S07]  /*1610*/  LDCU.64 UR4, c[0x0][0x3d0] ;  /* 0x00007a00ff0477ac */ /* 0x000e6e0008000a00 */
[----:B------:R-:W3:Y:S01]  /*1620*/  LDC R0, c[0x0][0x3c0] ;  /* 0x0000f000ff007b82 */ /* 0x000ee20000000800 */
[----:B0-----:R-:W-:-:S05]  /*1630*/  IMAD.WIDE.U32 R8, R5, 0x8, R8 ;  /* 0x0000000805087825 */ /* 0x001fca00078e0008 */
[----:B--2---:R-:W1:Y:S01]  /*1640*/  LDG.E.64 R6, desc[UR6][R8.64] ;  /* 0x0000000608067981 */ /* 0x004e62000c1e1b00 */
[----:B---3--:R-:W-:Y:S01]  /*1650*/  ISETP.GE.U32.AND P0, PT, R0, 0x8, PT ;  /* 0x000000080000780c */ /* 0x008fe20003f06070 */
[----:B-1----:R-:W-:Y:S01]  /*1660*/  DFMA R10, R20, UR4, R6 ;  /* 0x00000004140a7c2b */ /* 0x002fe20008000006 */
[----:B------:R-:W-:-:S06]  /*1670*/  IMAD.MOV.U32 R6, RZ, RZ, RZ ;  /* 0x000000ffff067224 */ /* 0x000fcc00078e00ff */
[----:B------:R0:W-:Y:S05]  /*1680*/  STG.E.64 desc[UR6][R8.64], R10 ;  /* 0x0000000a08007986 */ /* 0x0001ea000c101b06 */
[----:B------:R-:W-:Y:S05]  /*1690*/  @!P0 BRA `(.L_x_15) ;  /* 0x0000000400048947 */ /* 0x000fea0003800000 */
[----:B0-----:R-:W-:Y:S01]  /*16a0*/  IMAD.MOV.U32 R10, RZ, RZ, RZ ;  /* 0x000000ffff0a7224 */ /* 0x001fe200078e00ff */
[----:B------:R-:W0:Y:S06]  /*16b0*/  LDCU UR8, c[0x0][0x3c8] ;  /* 0x00007900ff0877ac */ /* 0x000e2c0008000800 */
.L_x_16:
[----:B-1----:R-:W1:Y:S01]  /*16c0*/  LDC.64 R8, c[0x0][0x388] ;  /* 0x0000e200ff087b82 */ /* 0x002e620000000a00 */
[----:B0-----:R-:W-:-:S07]  /*16d0*/  IMAD R11, R10, UR8, R5 ;  /* 0x000000080a0b7c24 */ /* 0x001fce000f8e0205 */
[----:B------:R-:W0:Y:S01]  /*16e0*/  LDC.64 R6, c[0x0][0x3a0] ;  /* 0x0000e800ff067b82 */ /* 0x000e220000000a00 */
[----:B-1----:R-:W-:-:S05]  /*16f0*/  IMAD.WIDE.U32 R8, R10, 0x8, R8 ;  /* 0x000000080a087825 */ /* 0x002fca00078e0008 */
[----:B------:R-:W2:Y:S01]  /*1700*/  LDG.E.64 R16, desc[UR6][R8.64] ;  /* 0x0000000608107981 */ /* 0x000ea2000c1e1b00 */
[----:B0-----:R-:W-:-:S05]  /*1710*/  IMAD.WIDE.U32 R12, R11, 0x8, R6 ;  /* 0x000000080b0c7825 */ /* 0x001fca00078e0006 */
[----:B------:R-:W3:Y:S01]  /*1720*/  LDG.E.64 R14, desc[UR6][R12.64] ;  /* 0x000000060c0e7981 */ /* 0x000ee2000c1e1b00 */
[----:B------:R-:W-:Y:S01]  /*1730*/  IADD3 R11, PT, PT, R11, UR8, RZ ;  /* 0x000000080b0b7c10 */ /* 0x000fe2000fffe0ff */
[----:B--2---:R-:W-:-:S08]  /*1740*/  DMUL R16, R20, R16 ;  /* 0x0000001014107228 */ /* 0x004fd00000000000 */
[----:B---3--:R-:W-:Y:S01]  /*1750*/  DFMA R24, R16, UR4, R14 ;  /* 0x0000000410187c2b */ /* 0x008fe2000800000e */
[----:B------:R-:W-:-:S06]  /*1760*/  IMAD.WIDE.U32 R14, R11, 0x8, R6 ;  /* 0x000000080b0e7825 */ /* 0x000fcc00078e0006 */
[----:B------:R0:W-:Y:S04]  /*1770*/  STG.E.64 desc[UR6][R12.64], R24 ;  /* 0x000000180c007986 */ /* 0x0001e8000c101b06 */
[----:B------:R-:W2:Y:S04]  /*1780*/  LDG.E.64 R22, desc[UR6][R8.64+0x8] ;  /* 0x0000080608167981 */ /* 0x000ea8000c1e1b00 */
[----:B------:R-:W3:Y:S01]  /*1790*/  LDG.E.64 R16, desc[UR6][R14.64] ;  /* 0x000000060e107981 */ /* 0x000ee2000c1e1b00 */
[----:B------:R-:W-:Y:S01]  /*17a0*/  VIADD R11, R11, UR8 ;  /* 0x000000080b0b7c36 */ /* 0x000fe20008000000 */
[----:B--2---:R-:W-:-:S08]  /*17b0*/  DMUL R22, R20, R22 ;  /* 0x0000001614167228 */ /* 0x004fd00000000000 */
[----:B---3--:R-:W-:Y:S01]  /*17c0*/  DFMA R26, R22, UR4, R16 ;  /* 0x00000004161a7c2b */ /* 0x008fe20008000010 */
[----:B------:R-:W-:-:S06]  /*17d0*/  IMAD.WIDE.U32 R16, R11, 0x8, R6 ;  /* 0x000000080b107825 */ /* 0x000fcc00078e0006 */
[----:B------:R1:W-:Y:S04]  /*17e0*/  STG.E.64 desc[UR6][R14.64], R26 ;  /* 0x0000001a0e007986 */ /* 0x0003e8000c101b06 */
[----:B------:R-:W2:Y:S04]  /*17f0*/  LDG.E.64 R28, desc[UR6][R8.64+0x10] ;  /* 0x00001006081c7981 */ /* 0x000ea8000c1e1b00 */
[----:B------:R-:W3:Y:S01]  /*1800*/  LDG.E.64 R22, desc[UR6][R16.64] ;  /* 0x0000000610167981 */ /* 0x000ee2000c1e1b00 */
[----:B------:R-:W-:-:S04]  /*1810*/  VIADD R11, R11, UR8 ;  /* 0x000000080b0b7c36 */ /* 0x000fc80008000000 */
[----:B0-----:R-:W-:Y:S01]  /*1820*/  IMAD.WIDE.U32 R12, R11, 0x8, R6 ;  /* 0x000000080b0c7825 */ /* 0x001fe200078e0006 */
[----:B--2---:R-:W-:-:S08]  /*1830*/  DMUL R28, R20, R28 ;  /* 0x0000001c141c7228 */ /* 0x004fd00000000000 */
[----:B---3--:R-:W-:-:S07]  /*1840*/  DFMA R28, R28, UR4, R22 ;  /* 0x000000041c1c7c2b */ /* 0x008fce0008000016 */
[----:B------:R0:W-:Y:S04]  /*1850*/  STG.E.64 desc[UR6][R16.64], R28 ;  /* 0x0000001c10007986 */ /* 0x0001e8000c101b06 */
[----:B------:R-:W2:Y:S04]  /*1860*/  LDG.E.64 R24, desc[UR6][R8.64+0x18] ;  /* 0x0000180608187981 */ /* 0x000ea8000c1e1b00 */
[----:B------:R-:W3:Y:S01]  /*1870*/  LDG.E.64 R22, desc[UR6][R12.64] ;  /* 0x000000060c167981 */ /* 0x000ee2000c1e1b00 */
[----:B------:R-:W-:-:S05]  /*1880*/  IADD3 R11, PT, PT, R11, UR8, RZ ;  /* 0x000000080b0b7c10 */ /* 0x000fca000fffe0ff */
[----:B-1----:R-:W-:Y:S01]  /*1890*/  IMAD.WIDE.U32 R14, R11, 0x8, R6 ;  /* 0x000000080b0e7825 */ /* 0x002fe200078e0006 */
[----:B--2---:R-:W-:-:S08]  /*18a0*/  DMUL R24, R20, R24 ;  /* 0x0000001814187228 */ /* 0x004fd00000000000 */
[----:B---3--:R-:W-:-:S07]  /*18b0*/  DFMA R24, R24, UR4, R22 ;  /* 0x0000000418187c2b */ /* 0x008fce0008000016 */
        /* <DEDUP_REMOVED lines=18> */
[----:B------:R-:W-:Y:S01]  /*19e0*/  IMAD.WIDE.U32 R6, R11, 0x8, R6 ;  /* 0x000000080b067825 */ /* 0x000fe200078e0006 */
[----:B--2---:R-:W-:-:S08]  /*19f0*/  DMUL R24, R20, R24 ;  /* 0x0000001814187228 */ /* 0x004fd00000000000 */
[----:B---3--:R-:W-:-:S07]  /*1a00*/  DFMA R22, R24, UR4, R22 ;  /* 0x0000000418167c2b */ /* 0x008fce0008000016 */
[----:B------:R1:W-:Y:S04]  /*1a10*/  STG.E.64 desc[UR6][R12.64], R22 ;  /* 0x000000160c007986 */ /* 0x0003e8000c101b06 */
[----:B0-----:R-:W2:Y:S04]  /*1a20*/  LDG.E.64 R14, desc[UR6][R8.64+0x38] ;  /* 0x00003806080e7981 */ /* 0x001ea8000c1e1b00 */
[----:B------:R-:W3:Y:S01]  /*1a30*/  LDG.E.64 R24, desc[UR6][R6.64] ;  /* 0x0000000606187981 */ /* 0x000ee2000c1e1b00 */
[----:B------:R-:W-:-:S04]  /*1a40*/  IADD3 R10, PT, PT, R10, 0x8, RZ ;  /* 0x000000080a0a7810 */ /* 0x000fc80007ffe0ff */
[----:B------:R-:W-:Y:S01]  /*1a50*/  ISETP.NE.AND P0, PT, R10, R4, PT ;  /* 0x000000040a00720c */ /* 0x000fe20003f05270 */
[----:B--2---:R-:W-:-:S08]  /*1a60*/  DMUL R14, R20, R14 ;  /* 0x0000000e140e7228 */ /* 0x004fd00000000000 */
[----:B---3--:R-:W-:-:S07]  /*1a70*/  DFMA R14, R14, UR4, R24 ;  /* 0x000000040e0e7c2b */ /* 0x008fce0008000018 */
[----:B------:R1:W-:Y:S01]  /*1a80*/  STG.E.64 desc[UR6][R6.64], R14 ;  /* 0x0000000e06007986 */ /* 0x0003e2000c101b06 */
[----:B------:R-:W-:Y:S05]  /*1a90*/  @P0 BRA `(.L_x_16) ;  /* 0xfffffffc00080947 */ /* 0x000fea000383ffff */
[----:B-1----:R-:W-:-:S07]  /*1aa0*/  IMAD.MOV.U32 R6, RZ, RZ, R4 ;  /* 0x000000ffff067224 */ /* 0x002fce00078e0004 */
.L_x_15:
[----:B------:R-:W-:-:S13]  /*1ab0*/  ISETP.NE.AND P0, PT, R2, RZ, PT ;  /* 0x000000ff0200720c */ /* 0x000fda0003f05270 */
[----:B------:R-:W-:Y:S05]  /*1ac0*/  @!P0 BRA `(.L_x_17) ;  /* 0x00000004001c8947 */ /* 0x000fea0003800000 */
[----:B------:R-:W-:Y:S02]  /*1ad0*/  IADD3 R7, PT, PT, R2, -0x1, RZ ;  /* 0xffffffff02077810 */ /* 0x000fe40007ffe0ff */
[----:B------:R-:W-:Y:S02]  /*1ae0*/  ISETP.NE.AND P1, PT, R3, RZ, PT ;  /* 0x000000ff0300720c */ /* 0x000fe40003f25270 */
[----:B------:R-:W-:-:S13]  /*1af0*/  ISETP.GE.U32.AND P0, PT, R7, 0x3, PT ;  /* 0x000000030700780c */ /* 0x000fda0003f06070 */
[----:B------:R-:W-:Y:S05]  /*1b00*/  @!P0 BRA `(.L_x_18) ;  /* 0x0000000000848947 */ /* 0x000fea0003800000 */
[----:B------:R-:W1:Y:S08]  /*1b10*/  LDC.64 R12, c[0x0][0x388] ;  /* 0x0000e200ff0c7b82 */ /* 0x000e700000000a00 */
[----:B------:R-:W2:Y:S08]  /*1b20*/  LDC R7, c[0x0][0x3c8] ;  /* 0x0000f200ff077b82 */ /* 0x000eb00000000800 */
[----:B0-----:R-:W0:Y:S01]  /*1b30*/  LDC.64 R8, c[0x0][0x3a0] ;  /* 0x0000e800ff087b82 */ /* 0x001e220000000a00 */
[----:B-1----:R-:W-:-:S05]  /*1b40*/  IMAD.WIDE.U32 R12, R6, 0x8, R12 ;  /* 0x00000008060c7825 */ /* 0x002fca00078e000c */
[----:B------:R-:W3:Y:S01]  /*1b50*/  LDG.E.64 R16, desc[UR6][R12.64] ;  /* 0x000000060c107981 */ /* 0x000ee2000c1e1b00 */
[----:B--2---:R-:W-:-:S04]  /*1b60*/  IMAD R19, R6, R7, R5 ;  /* 0x0000000706137224 */ /* 0x004fc800078e0205 */
[----:B0-----:R-:W-:-:S05]  /*1b70*/  IMAD.WIDE.U32 R14, R19, 0x8, R8 ;  /* 0x00000008130e7825 */ /* 0x001fca00078e0008 */
[----:B------:R-:W2:Y:S01]  /*1b80*/  LDG.E.64 R10, desc[UR6][R14.64] ;  /* 0x000000060e0a7981 */ /* 0x000ea2000c1e1b00 */
[----:B------:R-:W-:Y:S01]  /*1b90*/  IMAD.IADD R19, R19, 0x1, R7 ;  /* 0x0000000113137824 */ /* 0x000fe200078e0207 */
[----:B---3--:R-:W-:-:S08]  /*1ba0*/  DMUL R16, R20, R16 ;  /* 0x0000001014107228 */ /* 0x008fd00000000000 */
[----:B--2---:R-:W-:-:S07]  /*1bb0*/  DFMA R10, R16, UR4, R10 ;  /* 0x00000004100a7c2b */ /* 0x004fce000800000a */
[----:B------:R0:W-:Y:S04]  /*1bc0*/  STG.E.64 desc[UR6][R14.64], R10 ;  /* 0x0000000a0e007986 */ /* 0x0001e8000c101b06 */
[----:B------:R-:W2:Y:S01]  /*1bd0*/  LDG.E.64 R16, desc[UR6][R12.64+0x8] ;  /* 0x000008060c107981 */ /* 0x000ea2000c1e1b00 */
[----:B0-----:R-:W-:-:S05]  /*1be0*/  IMAD.WIDE.U32 R14, R19, 0x8, R8 ;  /* 0x00000008130e7825 */ /* 0x001fca00078e0008 */
[----:B------:R-:W3:Y:S01]  /*1bf0*/  LDG.E.64 R10, desc[UR6][R14.64] ;  /* 0x000000060e0a7981 */ /* 0x000ee2000c1e1b00 */
[----:B------:R-:W-:Y:S01]  /*1c00*/  IADD3 R19, PT, PT, R19, R7, RZ ;  /* 0x0000000713137210 */ /* 0x000fe20007ffe0ff */
[----:B--2---:R-:W-:-:S08]  /*1c10*/  DMUL R16, R20, R16 ;  /* 0x0000001014107228 */ /* 0x004fd00000000000 */
[----:B---3--:R-:W-:-:S07]  /*1c20*/  DFMA R10, R16, UR4, R10 ;  /* 0x00000004100a7c2b */ /* 0x008fce000800000a */
[----:B------:R0:W-:Y:S04]  /*1c30*/  STG.E.64 desc[UR6][R14.64], R10 ;  /* 0x0000000a0e007986 */ /* 0x0001e8000c101b06 */
[----:B------:R-:W2:Y:S01]  /*1c40*/  LDG.E.64 R16, desc[UR6][R12.64+0x10] ;  /* 0x000010060c107981 */ /* 0x000ea2000c1e1b00 */
[----:B0-----:R-:W-:-:S05]  /*1c50*/  IMAD.WIDE.U32 R10, R19, 0x8, R8 ;  /* 0x00000008130a7825 */ /* 0x001fca00078e0008 */
[----:B------:R-:W3:Y:S01]  /*1c60*/  LDG.E.64 R14, desc[UR6][R10.64] ;  /* 0x000000060a0e7981 */ /* 0x000ee2000c1e1b00 */
[----:B------:R-:W-:-:S04]  /*1c70*/  IMAD.IADD R7, R19, 0x1, R7 ;  /* 0x0000000113077824 */ /* 0x000fc800078e0207 */
[----:B------:R-:W-:Y:S01]  /*1c80*/  IMAD.WIDE.U32 R8, R7, 0x8, R8 ;  /* 0x0000000807087825 */ /* 0x000fe200078e0008 */
[----:B--2---:R-:W-:-:S08]  /*1c90*/  DMUL R16, R20, R16 ;  /* 0x0000001014107228 */ /* 0x004fd00000000000 */
[----:B---3--:R-:W-:-:S07]  /*1ca0*/  DFMA R14, R16, UR4, R14 ;  /* 0x00000004100e7c2b */ /* 0x008fce000800000e */
[----:B------:R1:W-:Y:S04]  /*1cb0*/  STG.E.64 desc[UR6][R10.64], R14 ;  /* 0x0000000e0a007986 */ /* 0x0003e8000c101b06 */
[----:B------:R-:W2:Y:S04]  /*1cc0*/  LDG.E.64 R16, desc[UR6][R12.64+0x18] ;  /* 0x000018060c107981 */ /* 0x000ea8000c1e1b00 */
[----:B------:R-:W3:Y:S01]  /*1cd0*/  LDG.E.64 R22, desc[UR6][R8.64] ;  /* 0x0000000608167981 */ /* 0x000ee2000c1e1b00 */
[----:B------:R-:W-:Y:S01]  /*1ce0*/  IADD3 R6, PT, PT, R6, 0x4, RZ ;  /* 0x0000000406067810 */ /* 0x000fe20007ffe0ff */
[----:B--2---:R-:W-:-:S08]  /*1cf0*/  DMUL R16, R20, R16 ;  /* 0x0000001014107228 */ /* 0x004fd00000000000 */
[----:B---3--:R-:W-:-:S07]  /*1d00*/  DFMA R16, R16, UR4, R22 ;  /* 0x0000000410107c2b */ /* 0x008fce0008000016 */
[----:B------:R1:W-:Y:S04]  /*1d10*/  STG.E.64 desc[UR6][R8.64], R16 ;  /* 0x0000001008007986 */ /* 0x0003e8000c101b06 */
.L_x_18:
[----:B------:R-:W-:Y:S05]  /*1d20*/  @!P1 BRA `(.L_x_17) ;  /* 0x0000000000849947 */ /* 0x000fea0003800000 */
[----:B------:R-:W-:-:S13]  /*1d30*/  ISETP.NE.AND P0, PT, R3, 0x1, PT ;  /* 0x000000010300780c */ /* 0x000fda0003f05270 */
[----:B-1----:R-:W1:Y:S08]  /*1d40*/  @P0 LDC.64 R14, c[0x0][0x388] ;  /* 0x0000e200ff0e0b82 */ /* 0x002e700000000a00 */
[----:B------:R-:W2:Y:S08]  /*1d50*/  @P0 LDC R7, c[0x0][0x3c8] ;  /* 0x0000f200ff070b82 */ /* 0x000eb00000000800 */
[----:B0-----:R-:W0:Y:S01]  /*1d60*/  @P0 LDC.64 R10, c[0x0][0x3a0] ;  /* 0x0000e800ff0a0b82 */ /* 0x001e220000000a00 */
[----:B-1----:R-:W-:-:S05]  /*1d70*/  @P0 IMAD.WIDE.U32 R14, R6, 0x8, R14 ;  /* 0x00000008060e0825 */ /* 0x002fca00078e000e */
[----:B------:R-:W3:Y:S01]  /*1d80*/  @P0 LDG.E.64 R16, desc[UR6][R14.64] ;  /* 0x000000060e100981 */ /* 0x000ee2000c1e1b00 */
[----:B--2---:R-:W-:-:S04]  /*1d90*/  @P0 IMAD R19, R6, R7, R5 ;  /* 0x0000000706130224 */ /* 0x004fc800078e0205 */
[----:B0-----:R-:W-:-:S05]  /*1da0*/  @P0 IMAD.WIDE.U32 R12, R19, 0x8, R10 ;  /* 0x00000008130c0825 */ /* 0x001fca00078e000a */
[----:B------:R-:W2:Y:S01]  /*1db0*/  @P0 LDG.E.64 R8, desc[UR6][R12.64] ;  /* 0x000000060c080981 */ /* 0x000ea2000c1e1b00 */
[----:B---3--:R-:W-:-:S08]  /*1dc0*/  @P0 DMUL R16, R20, R16 ;  /* 0x0000001014100228 */ /* 0x008fd00000000000 */
[----:B--2---:R-:W-:Y:S01]  /*1dd0*/  @P0 DFMA R26, R16, UR4, R8 ;  /* 0x00000004101a0c2b */ /* 0x004fe20008000008 */
[----:B------:R-:W-:-:S06]  /*1de0*/  @P0 IMAD.IADD R17, R19, 0x1, R7 ;  /* 0x0000000113110824 */ /* 0x000fcc00078e0207 */
[----:B------:R0:W-:Y:S01]  /*1df0*/  @P0 STG.E.64 desc[UR6][R12.64], R26 ;  /* 0x0000001a0c000986 */ /* 0x0001e2000c101b06 */
[----:B------:R-:W-:-:S03]  /*1e00*/  @P0 IMAD.WIDE.U32 R16, R17, 0x8, R10 ;  /* 0x0000000811100825 */ /* 0x000fc600078e000a */
[----:B------:R-:W2:Y:S04]  /*1e10*/  @P0 LDG.E.64 R8, desc[UR6][R14.64+0x8] ;  /* 0x000008060e080981 */ /* 0x000ea8000c1e1b00 */
[----:B------:R-:W3:Y:S01]  /*1e20*/  @P0 LDG.E.64 R24, desc[UR6][R16.64] ;  /* 0x0000000610180981 */ /* 0x000ee2000c1e1b00 */
[----:B------:R-:W-:-:S04]  /*1e30*/  LOP3.LUT R7, R0, 0x1, RZ, 0xc0, !PT ;  /* 0x0000000100077812 */ /* 0x000fc800078ec0ff */
[----:B------:R-:W-:-:S13]  /*1e40*/  ISETP.NE.U32.AND P1, PT, R7, 0x1, PT ;  /* 0x000000010700780c */ /* 0x000fda0003f25070 */
[----:B------:R-:W1:Y:S08]  /*1e50*/  @!P1 LDC.64 R22, c[0x0][0x388] ;  /* 0x0000e200ff169b82 */ /* 0x000e700000000a00 */
[----:B------:R-:W4:Y:S08]  /*1e60*/  @!P1 LDC R7, c[0x0][0x3c8] ;  /* 0x0000f200ff079b82 */ /* 0x000f300000000800 */
[----:B------:R-:W5:Y:S01]  /*1e70*/  @!P1 LDC.64 R10, c[0x0][0x3a0] ;  /* 0x0000e800ff0a9b82 */ /* 0x000f620000000a00 */
[----:B------:R-:W-:-:S05]  /*1e80*/  @P0 IADD3 R6, PT, PT, R6, 0x2, RZ ;  /* 0x0000000206060810 */ /* 0x000fca0007ffe0ff */
[----:B-1----:R-:W-:-:S04]  /*1e90*/  @!P1 IMAD.WIDE.U32 R22, R6, 0x8, R22 ;  /* 0x0000000806169825 */ /* 0x002fc800078e0016 */
[----:B----4-:R-:W-:-:S04]  /*1ea0*/  @!P1 IMAD R7, R6, R7, R5 ;  /* 0x0000000706079224 */ /* 0x010fc800078e0205 */
[----:B-----5:R-:W-:Y:S01]  /*1eb0*/  @!P1 IMAD.WIDE.U32 R10, R7, 0x8, R10 ;  /* 0x00000008070a9825 */ /* 0x020fe200078e000a */
[----:B--2---:R-:W-:-:S08]  /*1ec0*/  @P0 DMUL R8, R20, R8 ;  /* 0x0000000814080228 */ /* 0x004fd00000000000 */
[----:B---3--:R-:W-:-:S07]  /*1ed0*/  @P0 DFMA R8, R8, UR4, R24 ;  /* 0x0000000408080c2b */ /* 0x008fce0008000018 */
[----:B------:R2:W-:Y:S04]  /*1ee0*/  @P0 STG.E.64 desc[UR6][R16.64], R8 ;  /* 0x0000000810000986 */ /* 0x0005e8000c101b06 */
[----:B------:R-:W3:Y:S04]  /*1ef0*/  @!P1 LDG.E.64 R22, desc[UR6][R22.64] ;  /* 0x0000000616169981 */ /* 0x000ee8000c1e1b00 */
[----:B0-----:R-:W4:Y:S01]  /*1f00*/  @!P1 LDG.E.64 R12, desc[UR6][R10.64] ;  /* 0x000000060a0c9981 */ /* 0x001f22000c1e1b00 */
[----:B---3--:R-:W-:-:S08]  /*1f10*/  @!P1 DMUL R6, R20, R22 ;  /* 0x0000001614069228 */ /* 0x008fd00000000000 */
[----:B----4-:R-:W-:-:S07]  /*1f20*/  @!P1 DFMA R6, R6, UR4, R12 ;  /* 0x0000000406069c2b */ /* 0x010fce000800000c */
[----:B------:R2:W-:Y:S04]  /*1f30*/  @!P1 STG.E.64 desc[UR6][R10.64], R6 ;  /* 0x000000060a009986 */ /* 0x0005e8000c101b06 */
.L_x_17:
[----:B------:R-:W3:Y:S01]  /*1f40*/  LDCU UR4, c[0x0][0x3c8] ;  /* 0x00007900ff0477ac */ /* 0x000ee20008000800 */
[----:B------:R-:W-:-:S05]  /*1f50*/  VIADD R5, R5, 0x1 ;  /* 0x0000000105057836 */ /* 0x000fca0000000000 */
[----:B---3--:R-:W-:-:S13]  /*1f60*/  ISETP.NE.AND P0, PT, R5, UR4, PT ;  /* 0x0000000405007c0c */ /* 0x008fda000bf05270 */
[----:B------:R-:W-:Y:S05]  /*1f70*/  @!P0 BRA `(.L_x_13) ;  /* 0x0000000800088947 */ /* 0x000fea0003800000 */
[----:B------:R-:W-:Y:S05]  /*1f80*/  BRA `(.L_x_19) ;  /* 0xfffffff4009c7947 */ /* 0x000fea000383ffff */
.L_x_14:
[----:B------:R-:W-:Y:S01]  /*1f90*/  UIADD3 UR5, UPT, UPT, UR4, -0x1, URZ ;  /* 0xffffffff04057890 */ /* 0x000fe2000fffe0ff */
[----:B-1----:R-:W-:Y:S01]  /*1fa0*/  MOV R2, RZ ;  /* 0x000000ff00027202 */ /* 0x002fe20000000f00 */
[----:B------:R-:W-:Y:S02]  /*1fb0*/  ULOP3.LUT UR8, UR4, 0xf, URZ, 0xc0, !UPT ;  /* 0x0000000f04087892 */ /* 0x000fe4000f8ec0ff */
[----:B------:R-:W-:Y:S02]  /*1fc0*/  UISETP.GE.U32.AND UP0, UPT, UR5, 0xf, UPT ;  /* 0x0000000f0500788c */ /* 0x000fe4000bf06070 */
[----:B------:R-:W-:-:S07]  /*1fd0*/  UISETP.NE.AND UP1, UPT, UR8, URZ, UPT ;  /* 0x000000ff0800728c */ /* 0x000fce000bf25270 */
[----:B------:R-:W-:Y:S05]  /*1fe0*/  BRA.U !UP0, `(.L_x_20) ;  /* 0x0000000108e47547 */ /* 0x000fea000b800000 */
[----:B------:R-:W-:Y:S01]  /*1ff0*/  ULOP3.LUT UR5, UR4, 0x7ffffff0, URZ, 0xc0, !UPT ;  /* 0x7ffffff004057892 */ /* 0x000fe2000f8ec0ff */
[----:B------:R-:W-:Y:S01]  /*2000*/  IMAD.MOV.U32 R3, RZ, RZ, RZ ;  /* 0x000000ffff037224 */ /* 0x000fe200078e00ff */
[----:B------:R-:W1:Y:S04]  /*2010*/  LDCU.64 UR10, c[0x0][0x3d0] ;  /* 0x00007a00ff0a77ac */ /* 0x000e680008000a00 */
[----:B------:R-:W-:-:S07]  /*2020*/  MOV R2, UR5 ;  /* 0x0000000500027c02 */ /* 0x000fce0008000f00 */
.L_x_21:
[----:B0-2---:R-:W0:Y:S02]  /*2030*/  LDC.64 R6, c[0x0][0x3b8] ;  /* 0x0000ee00ff067b82 */ /* 0x005e240000000a00 */
[----:B0-----:R-:W-:-:S05]  /*2040*/  IMAD.WIDE.U32 R6, R3, 0x8, R6 ;  /* 0x0000000803067825 */ /* 0x001fca00078e0006 */
[----:B------:R-:W1:Y:S04]  /*2050*/  LDG.E.64 R24, desc[UR6][R6.64] ;  /* 0x0000000606187981 */ /* 0x000e68000c1e1b00 */
[----:B------:R-:W2:Y:S04]  /*2060*/  LDG.E.64 R22, desc[UR6][R6.64+0x8] ;  /* 0x0000080606167981 */ /* 0x000ea8000c1e1b00 */
[----:B------:R-:W3:Y:S04]  /*2070*/  LDG.E.64 R8, desc[UR6][R6.64+0x10] ;  /* 0x0000100606087981 */ /* 0x000ee8000c1e1b00 */
[----:B------:R-:W4:Y:S04]  /*2080*/  LDG.E.64 R10, desc[UR6][R6.64+0x18] ;  /* 0x00001806060a7981 */ /* 0x000f28000c1e1b00 */
[----:B------:R-:W5:Y:S04]  /*2090*/  LDG.E.64 R12, desc[UR6][R6.64+0x20] ;  /* 0x00002006060c7981 */ /* 0x000f68000c1e1b00 */
[----:B------:R-:W5:Y:S04]  /*20a0*/  LDG.E.64 R14, desc[UR6][R6.64+0x28] ;  /* 0x00002806060e7981 */ /* 0x000f68000c1e1b00 */
[----:B------:R-:W5:Y:S04]  /*20b0*/  LDG.E.64 R16, desc[UR6][R6.64+0x30] ;  /* 0x0000300606107981 */ /* 0x000f68000c1e1b00 */
[----:B------:R-:W5:Y:S01]  /*20c0*/  LDG.E.64 R4, desc[UR6][R6.64+0x38] ;  /* 0x0000380606047981 */ /* 0x000f62000c1e1b00 */
[----:B-1----:R-:W-:-:S02]  /*20d0*/  DFMA R24, R20, UR10, R24 ;  /* 0x0000000a14187c2b */ /* 0x002fc40008000018 */
[----:B--2---:R-:W-:-:S05]  /*20e0*/  DFMA R22, R20, UR10, R22 ;  /* 0x0000000a14167c2b */ /* 0x004fca0008000016 */
[----:B------:R0:W-:Y:S01]  /*20f0*/  STG.E.64 desc[UR6][R6.64], R24 ;  /* 0x0000001806007986 */ /* 0x0001e2000c101b06 */
[----:B---3--:R-:W-:-:S03]  /*2100*/  DFMA R8, R20, UR10, R8 ;  /* 0x0000000a14087c2b */ /* 0x008fc60008000008 */
[----:B------:R1:W-:Y:S01]  /*2110*/  STG.E.64 desc[UR6][R6.64+0x8], R22 ;  /* 0x0000081606007986 */ /* 0x0003e2000c101b06 */
[C---:B----4-:R-:W-:Y:S02]  /*2120*/  DFMA R10, R20.reuse, UR10, R10 ;  /* 0x0000000a140a7c2b */ /* 0x050fe4000800000a */
[C---:B-----5:R-:W-:Y:S02]  /*2130*/  DFMA R12, R20.reuse, UR10, R12 ;  /* 0x0000000a140c7c2b */ /* 0x060fe4000800000c */
[C---:B------:R-:W-:Y:S01]  /*2140*/  DFMA R14, R20.reuse, UR10, R14 ;  /* 0x0000000a140e7c2b */ /* 0x040fe2000800000e */
[----:B------:R-:W-:Y:S01]  /*2150*/  STG.E.64 desc[UR6][R6.64+0x10], R8 ;  /* 0x0000100806007986 */ /* 0x000fe2000c101b06 */
[----:B------:R-:W-:-:S03]  /*2160*/  DFMA R26, R20, UR10, R16 ;  /* 0x0000000a141a7c2b */ /* 0x000fc60008000010 */
[----:B------:R-:W-:Y:S01]  /*2170*/  STG.E.64 desc[UR6][R6.64+0x18], R10 ;  /* 0x0000180a06007986 */ /* 0x000fe2000c101b06 */
[----:B------:R-:W-:-:S03]  /*2180*/  DFMA R28, R20, UR10, R4 ;  /* 0x0000000a141c7c2b */ /* 0x000fc60008000004 */
[----:B------:R-:W-:Y:S04]  /*2190*/  STG.E.64 desc[UR6][R6.64+0x20], R12 ;  /* 0x0000200c06007986 */ /* 0x000fe8000c101b06 */
[----:B------:R2:W-:Y:S04]  /*21a0*/  STG.E.64 desc[UR6][R6.64+0x28], R14 ;  /* 0x0000280e06007986 */ /* 0x0005e8000c101b06 */
[----:B0-----:R-:W3:Y:S04]  /*21b0*/  LDG.E.64 R24, desc[UR6][R6.64+0x40] ;  /* 0x0000400606187981 */ /* 0x001ee8000c1e1b00 */
[----:B-1----:R-:W4:Y:S04]  /*21c0*/  LDG.E.64 R22, desc[UR6][R6.64+0x48] ;  /* 0x0000480606167981 */ /* 0x002f28000c1e1b00 */
[----:B------:R-:W5:Y:S04]  /*21d0*/  LDG.E.64 R4, desc[UR6][R6.64+0x50] ;  /* 0x0000500606047981 */ /* 0x000f68000c1e1b00 */
[----:B------:R-:W5:Y:S04]  /*21e0*/  LDG.E.64 R16, desc[UR6][R6.64+0x58] ;  /* 0x0000580606107981 */ /* 0x000f68000c1e1b00 */
[----:B--2---:R-:W2:Y:S04]  /*21f0*/  LDG.E.64 R14, desc[UR6][R6.64+0x60] ;  /* 0x00006006060e7981 */ /* 0x004ea8000c1e1b00 */
[----:B------:R-:W2:Y:S04]  /*2200*/  LDG.E.64 R12, desc[UR6][R6.64+0x68] ;  /* 0x00006806060c7981 */ /* 0x000ea8000c1e1b00 */
[----:B------:R-:W2:Y:S04]  /*2210*/  LDG.E.64 R10, desc[UR6][R6.64+0x70] ;  /* 0x00007006060a7981 */ /* 0x000ea8000c1e1b00 */
[----:B------:R-:W2:Y:S01]  /*2220*/  LDG.E.64 R8, desc[UR6][R6.64+0x78] ;  /* 0x0000780606087981 */ /* 0x000ea2000c1e1b00 */
[----:B------:R-:W-:-:S03]  /*2230*/  VIADD R3, R3, 0x10 ;  /* 0x0000001003037836 */ /* 0x000fc60000000000 */
[----:B------:R0:W-:Y:S02]  /*2240*/  STG.E.64 desc[UR6][R6.64+0x30], R26 ;  /* 0x0000301a06007986 */ /* 0x0001e4000c101b06 */
[----:B------:R-:W-:Y:S02]  /*2250*/  ISETP.NE.AND P0, PT, R3, R2, PT ;  /* 0x000000020300720c */ /* 0x000fe40003f05270 */
[----:B------:R0:W-:Y:S01]  /*2260*/  STG.E.64 desc[UR6][R6.64+0x38], R28 ;  /* 0x0000381c06007986 */ /* 0x0001e2000c101b06 */
[C---:B---3--:R-:W-:Y:S02]  /*2270*/  DFMA R24, R20.reuse, UR10, R24 ;  /* 0x0000000a14187c2b */ /* 0x048fe40008000018 */
[C---:B----4-:R-:W-:Y:S02]  /*2280*/  DFMA R22, R20.reuse, UR10, R22 ;  /* 0x0000000a14167c2b */ /* 0x050fe40008000016 */
[C---:B-----5:R-:W-:Y:S02]  /*2290*/  DFMA R4, R20.reuse, UR10, R4 ;  /* 0x0000000a14047c2b */ /* 0x060fe40008000004 */
[----:B------:R-:W-:-:S02]  /*22a0*/  DFMA R16, R20, UR10, R16 ;  /* 0x0000000a14107c2b */ /* 0x000fc40008000010 */
[C---:B--2---:R-:W-:Y:S02]  /*22b0*/  DFMA R14, R20.reuse, UR10, R14 ;  /* 0x0000000a140e7c2b */ /* 0x044fe4000800000e */
[C---:B------:R-:W-:Y:S02]  /*22c0*/  DFMA R12, R20.reuse, UR10, R12 ;  /* 0x0000000a140c7c2b */ /* 0x040fe4000800000c */
[C---:B------:R-:W-:Y:S02]  /*22d0*/  DFMA R10, R20.reuse, UR10, R10 ;  /* 0x0000000a140a7c2b */ /* 0x040fe4000800000a */
[----:B------:R-:W-:Y:S01]  /*22e0*/  DFMA R8, R20, UR10, R8 ;  /* 0x0000000a14087c2b */ /* 0x000fe20008000008 */
[----:B------:R0:W-:Y:S04]  /*22f0*/  STG.E.64 desc[UR6][R6.64+0x40], R24 ;  /* 0x0000401806007986 */ /* 0x0001e8000c101b06 */
[----:B------:R0:W-:Y:S04]  /*2300*/  STG.E.64 desc[UR6][R6.64+0x48], R22 ;  /* 0x0000481606007986 */ /* 0x0001e8000c101b06 */
[----:B------:R0:W-:Y:S04]  /*2310*/  STG.E.64 desc[UR6][R6.64+0x50], R4 ;  /* 0x0000500406007986 */ /* 0x0001e8000c101b06 */
[----:B------:R0:W-:Y:S04]  /*2320*/  STG.E.64 desc[UR6][R6.64+0x58], R16 ;  /* 0x0000581006007986 */ /* 0x0001e8000c101b06 */
[----:B------:R0:W-:Y:S04]  /*2330*/  STG.E.64 desc[UR6][R6.64+0x60], R14 ;  /* 0x0000600e06007986 */ /* 0x0001e8000c101b06 */
[----:B------:R0:W-:Y:S04]  /*2340*/  STG.E.64 desc[UR6][R6.64+0x68], R12 ;  /* 0x0000680c06007986 */ /* 0x0001e8000c101b06 */
[----:B------:R0:W-:Y:S04]  /*2350*/  STG.E.64 desc[UR6][R6.64+0x70], R10 ;  /* 0x0000700a06007986 */ /* 0x0001e8000c101b06 */
[----:B------:R0:W-:Y:S01]  /*2360*/  STG.E.64 desc[UR6][R6.64+0x78], R8 ;  /* 0x0000780806007986 */ /* 0x0001e2000c101b06 */
[----:B------:R-:W-:Y:S05]  /*2370*/  @P0 BRA `(.L_x_21) ;  /* 0xfffffffc002c0947 */ /* 0x000fea000383ffff */
.L_x_20:
[----:B------:R-:W-:Y:S05]  /*2380*/  BRA.U !UP1, `(.L_x_13) ;  /* 0x0000000509047547 */ /* 0x000fea000b800000 */
[----:B------:R-:W-:Y:S02]  /*2390*/  UISETP.GE.U32.AND UP0, UPT, UR8, 0x8, UPT ;  /* 0x000000080800788c */ /* 0x000fe4000bf06070 */
[----:B------:R-:W-:-:S04]  /*23a0*/  ULOP3.LUT UR9, UR4, 0x7, URZ, 0xc0, !UPT ;  /* 0x0000000704097892 */ /* 0x000fc8000f8ec0ff */
[----:B------:R-:W-:-:S03]  /*23b0*/  UISETP.NE.AND UP1, UPT, UR9, URZ, UPT ;  /* 0x000000ff0900728c */ /* 0x000fc6000bf25270 */
[----:B------:R-:W-:Y:S08]  /*23c0*/  BRA.U !UP0, `(.L_x_22) ;  /* 0x0000000108707547 */ /* 0x000ff0000b800000 */
[----:B0-----:R-:W0:Y:S01]  /*23d0*/  LDC.64 R4, c[0x0][0x3b8] ;  /* 0x0000ee00ff047b82 */ /* 0x001e220000000a00 */
[----:B------:R-:W1:Y:S01]  /*23e0*/  LDCU.64 UR10, c[0x0][0x3d0] ;  /* 0x00007a00ff0a77ac */ /* 0x000e620008000a00 */
[----:B0-----:R-:W-:-:S05]  /*23f0*/  IMAD.WIDE.U32 R4, R2, 0x8, R4 ;  /* 0x0000000802047825 */ /* 0x001fca00078e0004 */
[----:B------:R-:W1:Y:S04]  /*2400*/  LDG.E.64 R14, desc[UR6][R4.64] ;  /* 0x00000006040e7981 */ /* 0x000e68000c1e1b00 */
[----:B------:R-:W3:Y:S04]  /*2410*/  LDG.E.64 R16, desc[UR6][R4.64+0x8] ;  /* 0x0000080604107981 */ /* 0x000ee8000c1e1b00 */
[----:B------:R-:W4:Y:S04]  /*2420*/  LDG.E.64 R22, desc[UR6][R4.64+0x10] ;  /* 0x0000100604167981 */ /* 0x000f28000c1e1b00 */
[----:B------:R-:W5:Y:S04]  /*2430*/  LDG.E.64 R24, desc[UR6][R4.64+0x18] ;  /* 0x0000180604187981 */ /* 0x000f68000c1e1b00 */
[----:B--2---:R-:W2:Y:S04]  /*2440*/  LDG.E.64 R6, desc[UR6][R4.64+0x20] ;  /* 0x0000200604067981 */ /* 0x004ea8000c1e1b00 */
[----:B------:R-:W2:Y:S04]  /*2450*/  LDG.E.64 R8, desc[UR6][R4.64+0x28] ;  /* 0x0000280604087981 */ /* 0x000ea8000c1e1b00 */
[----:B------:R-:W2:Y:S04]  /*2460*/  LDG.E.64 R10, desc[UR6][R4.64+0x30] ;  /* 0x00003006040a7981 */ /* 0x000ea8000c1e1b00 */
[----:B------:R-:W2:Y:S01]  /*2470*/  LDG.E.64 R12, desc[UR6][R4.64+0x38] ;  /* 0x00003806040c7981 */ /* 0x000ea2000c1e1b00 */
[----:B------:R-:W-:Y:S01]  /*2480*/  IADD3 R2, PT, PT, R2, 0x8, RZ ;  /* 0x0000000802027810 */ /* 0x000fe20007ffe0ff */
[----:B-1----:R-:W-:-:S02]  /*2490*/  DFMA R14, R20, UR10, R14 ;  /* 0x0000000a140e7c2b */ /* 0x002fc4000800000e */
[----:B---3--:R-:W-:-:S05]  /*24a0*/  DFMA R16, R20, UR10, R16 ;  /* 0x0000000a14107c2b */ /* 0x008fca0008000010 */
[----:B------:R1:W-:Y:S01]  /*24b0*/  STG.E.64 desc[UR6][R4.64], R14 ;  /* 0x0000000e04007986 */ /* 0x0003e2000c101b06 */
[----:B----4-:R-:W-:-:S03]  /*24c0*/  DFMA R22, R20, UR10, R22 ;  /* 0x0000000a14167c2b */ /* 0x010fc60008000016 */
[----:B------:R1:W-:Y:S01]  /*24d0*/  STG.E.64 desc[UR6][R4.64+0x8], R16 ;  /* 0x0000081004007986 */ /* 0x0003e2000c101b06 */
[----:B-----5:R-:W-:-:S03]  /*24e0*/  DFMA R24, R20, UR10, R24 ;  /* 0x0000000a14187c2b */ /* 0x020fc60008000018 */
[----:B------:R1:W-:Y:S01]  /*24f0*/  STG.E.64 desc[UR6][R4.64+0x10], R22 ;  /* 0x0000101604007986 */ /* 0x0003e2000c101b06 */
[----:B--2---:R-:W-:-:S03]  /*2500*/  DFMA R6, R20, UR10, R6 ;  /* 0x0000000a14067c2b */ /* 0x004fc60008000006 */
[----:B------:R1:W-:Y:S01]  /*2510*/  STG.E.64 desc[UR6][R4.64+0x18], R24 ;  /* 0x0000181804007986 */ /* 0x0003e2000c101b06 */
[----:B------:R-:W-:-:S03]  /*2520*/  DFMA R8, R20, UR10, R8 ;  /* 0x0000000a14087c2b */ /* 0x000fc60008000008 */
[----:B------:R1:W-:Y:S01]  /*2530*/  STG.E.64 desc[UR6][R4.64+0x20], R6 ;  /* 0x0000200604007986 */ /* 0x0003e2000c101b06 */
[----:B------:R-:W-:-:S03]  /*2540*/  DFMA R10, R20, UR10, R10 ;  /* 0x0000000a140a7c2b */ /* 0x000fc6000800000a */
[----:B------:R1:W-:Y:S01]  /*2550*/  STG.E.64 desc[UR6][R4.64+0x28], R8 ;  /* 0x0000280804007986 */ /* 0x0003e2000c101b06 */
[----:B------:R-:W-:-:S03]  /*2560*/  DFMA R12, R20, UR10, R12 ;  /* 0x0000000a140c7c2b */ /* 0x000fc6000800000c */
[----:B------:R1:W-:Y:S04]  /*2570*/  STG.E.64 desc[UR6][R4.64+0x30], R10 ;  /* 0x0000300a04007986 */ /* 0x0003e8000c101b06 */
[----:B------:R1:W-:Y:S04]  /*2580*/  STG.E.64 desc[UR6][R4.64+0x38], R12 ;  /* 0x0000380c04007986 */ /* 0x0003e8000c101b06 */
.L_x_22:
[----:B------:R-:W-:Y:S05]  /*2590*/  BRA.U !UP1, `(.L_x_13) ;  /* 0x0000000109807547 */ /* 0x000fea000b800000 */
[----:B------:R-:W-:Y:S02]  /*25a0*/  UISETP.GE.U32.AND UP0, UPT, UR9, 0x4, UPT ;  /* 0x000000040900788c */ /* 0x000fe4000bf06070 */
[----:B------:R-:W-:-:S04]  /*25b0*/  ULOP3.LUT UR5, UR4, 0x3, URZ, 0xc0, !UPT ;  /* 0x0000000304057892 */ /* 0x000fc8000f8ec0ff */
[----:B------:R-:W-:-:S03]  /*25c0*/  UISETP.NE.AND UP1, UPT, UR5, URZ, UPT ;  /* 0x000000ff0500728c */ /* 0x000fc6000bf25270 */
[----:B------:R-:W-:Y:S08]  /*25d0*/  BRA.U !UP0, `(.L_x_23) ;  /* 0x0000000108407547 */ /* 0x000ff0000b800000 */
[----:B01----:R-:W0:Y:S01]  /*25e0*/  LDC.64 R4, c[0x0][0x3b8] ;  /* 0x0000ee00ff047b82 */ /* 0x003e220000000a00 */
[----:B------:R-:W1:Y:S01]  /*25f0*/  LDCU.64 UR8, c[0x0][0x3d0] ;  /* 0x00007a00ff0877ac */ /* 0x000e620008000a00 */
[----:B0-----:R-:W-:-:S05]  /*2600*/  IMAD.WIDE.U32 R12, R2, 0x8, R4 ;  /* 0x00000008020c7825 */ /* 0x001fca00078e0004 */
[----:B------:R-:W1:Y:S04]  /*2610*/  LDG.E.64 R4, desc[UR6][R12.64] ;  /* 0x000000060c047981 */ /* 0x000e68000c1e1b00 */
[----:B--2---:R-:W2:Y:S04]  /*2620*/  LDG.E.64 R6, desc[UR6][R12.64+0x8] ;  /* 0x000008060c067981 */ /* 0x004ea8000c1e1b00 */
[----:B------:R-:W3:Y:S04]  /*2630*/  LDG.E.64 R8, desc[UR6][R12.64+0x10] ;  /* 0x000010060c087981 */ /* 0x000ee8000c1e1b00 */
[----:B------:R-:W4:Y:S01]  /*2640*/  LDG.E.64 R10, desc[UR6][R12.64+0x18] ;  /* 0x000018060c0a7981 */ /* 0x000f22000c1e1b00 */
[----:B------:R-:W-:Y:S01]  /*2650*/  VIADD R2, R2, 0x4 ;  /* 0x0000000402027836 */ /* 0x000fe20000000000 */
[----:B-1----:R-:W-:-:S02]  /*2660*/  DFMA R4, R20, UR8, R4 ;  /* 0x0000000814047c2b */ /* 0x002fc40008000004 */
[----:B--2---:R-:W-:-:S05]  /*2670*/  DFMA R6, R20, UR8, R6 ;  /* 0x0000000814067c2b */ /* 0x004fca0008000006 */
[----:B------:R0:W-:Y:S01]  /*2680*/  STG.E.64 desc[UR6][R12.64], R4 ;  /* 0x000000040c007986 */ /* 0x0001e2000c101b06 */
[----:B---3--:R-:W-:-:S03]  /*2690*/  DFMA R8, R20, UR8, R8 ;  /* 0x0000000814087c2b */ /* 0x008fc60008000008 */
[----:B------:R0:W-:Y:S01]  /*26a0*/  STG.E.64 desc[UR6][R12.64+0x8], R6 ;  /* 0x000008060c007986 */ /* 0x0001e2000c101b06 */
[----:B----4-:R-:W-:-:S03]  /*26b0*/  DFMA R10, R20, UR8, R10 ;  /* 0x00000008140a7c2b */ /* 0x010fc6000800000a */
[----:B------:R0:W-:Y:S04]  /*26c0*/  STG.E.64 desc[UR6][R12.64+0x10], R8 ;  /* 0x000010080c007986 */ /* 0x0001e8000c101b06 */
[----:B------:R0:W-:Y:S04]  /*26d0*/  STG.E.64 desc[UR6][R12.64+0x18], R10 ;  /* 0x0000180a0c007986 */ /* 0x0001e8000c101b06 */
.L_x_23:
[----:B------:R-:W-:Y:S05]  /*26e0*/  BRA.U !UP1, `(.L_x_13) ;  /* 0x00000001092c7547 */ /* 0x000fea000b800000 */
[----:B01----:R-:W0:Y:S01]  /*26f0*/  LDC.64 R8, c[0x0][0x3b8] ;  /* 0x0000ee00ff087b82 */ /* 0x003e220000000a00 */
[----:B------:R-:W1:Y:S01]  /*2700*/  LDCU.64 UR8, c[0x0][0x3d0] ;  /* 0x00007a00ff0877ac */ /* 0x000e620008000a00 */
[----:B------:R-:W-:-:S05]  /*2710*/  UMOV UR4, URZ ;  /* 0x000000ff00047c82 */ /* 0x000fca0008000000 */
.L_x_24:
[----:B0--3--:R-:W-:-:S05]  /*2720*/  IMAD.WIDE.U32 R4, R2, 0x8, R8 ;  /* 0x0000000802047825 */ /* 0x009fca00078e0008 */
[----:B--2---:R-:W1:Y:S01]  /*2730*/  LDG.E.64 R6, desc[UR6][R4.64] ;  /* 0x0000000604067981 */ /* 0x004e62000c1e1b00 */
[----:B------:R-:W-:Y:S01]  /*2740*/  UIADD3 UR4, UPT, UPT, UR4, 0x1, URZ ;  /* 0x0000000104047890 */ /* 0x000fe2000fffe0ff */
[----:B------:R-:W-:-:S03]  /*2750*/  IADD3 R2, PT, PT, R2, 0x1, RZ ;  /* 0x0000000102027810 */ /* 0x000fc60007ffe0ff */
[----:B------:R-:W-:Y:S01]  /*2760*/  UISETP.NE.AND UP0, UPT, UR4, UR5, UPT ;  /* 0x000000050400728c */ /* 0x000fe2000bf05270 */
[----:B-1----:R-:W-:-:S07]  /*2770*/  DFMA R6, R20, UR8, R6 ;  /* 0x0000000814067c2b */ /* 0x002fce0008000006 */
[----:B------:R3:W-:Y:S01]  /*2780*/  STG.E.64 desc[UR6][R4.64], R6 ;  /* 0x0000000604007986 */ /* 0x0007e2000c101b06 */
[----:B------:R-:W-:Y:S05]  /*2790*/  BRA.U UP0, `(.L_x_24) ;  /* 0xfffffffd00e07547 */ /* 0x000fea000b83ffff */
.L_x_13:
[----:B------:R-:W-:-:S13]  /*27a0*/  ISETP.GE.AND P0, PT, R0, 0x1, PT ;  /* 0x000000010000780c */ /* 0x000fda0003f06270 */
[----:B------:R-:W-:Y:S05]  /*27b0*/  @!P0 EXIT ;  /* 0x000000000000894d */ /* 0x000fea0003800000 */
[----:B------:R-:W4:Y:S02]  /*27c0*/  LDC R3, c[0x0][0x3c4] ;  /* 0x0000f100ff037b82 */ /* 0x000f240000000800 */
[----:B----4-:R-:W-:-:S13]  /*27d0*/  ISETP.GE.AND P0, PT, R3, 0x1, PT ;  /* 0x000000010300780c */ /* 0x010fda0003f06270 */
[----:B------:R-:W-:Y:S05]  /*27e0*/  @!P0 BRA `(.L_x_25) ;  /* 0x00000008006c8947 */ /* 0x000fea0003800000 */
[C---:B------:R-:W-:Y:S01]  /*27f0*/  LOP3.LUT R0, R3.reuse, 0x7ffffff8, RZ, 0xc0, !PT ;  /* 0x7ffffff803007812 */ /* 0x040fe200078ec0ff */
[----:B------:R-:W-:Y:S01]  /*2800*/  IMAD R18, R18, R3, RZ ;  /* 0x0000000312127224 */ /* 0x000fe200078e02ff */
[C---:B-1----:R-:W-:Y:S01]  /*2810*/  LOP3.LUT R2, R3.reuse, 0x7, RZ, 0xc0, !PT ;  /* 0x0000000703027812 */ /* 0x042fe200078ec0ff */
[----:B0--3--:R-:W-:Y:S01]  /*2820*/  IMAD.MOV.U32 R4, RZ, RZ, RZ ;  /* 0x000000ffff047224 */ /* 0x009fe200078e00ff */
[----:B------:R-:W-:Y:S02]  /*2830*/  LOP3.LUT R3, R3, 0x3, RZ, 0xc0, !PT ;  /* 0x0000000303037812 */ /* 0x000fe400078ec0ff */
[----:B------:R-:W-:-:S07]  /*2840*/  IADD3 R5, PT, PT, -R0, RZ, RZ ;  /* 0x000000ff00057210 */ /* 0x000fce0007ffe1ff */
.L_x_30:
[----:B012---:R-:W0:Y:S01]  /*2850*/  LDC.64 R10, c[0x0][0x3b0] ;  /* 0x0000ec00ff0a7b82 */ /* 0x007e220000000a00 */
[C---:B------:R-:W-:Y:S01]  /*2860*/  IMAD R8, R4.reuse, 0x8, R1 ;  /* 0x0000000804087824 */ /* 0x040fe200078e0201 */
[----:B------:R-:W1:Y:S05]  /*2870*/  LDCU.64 UR4, c[0x0][0x3d0] ;  /* 0x00007a00ff0477ac */ /* 0x000e6a0008000a00 */
[----:B------:R-:W1:Y:S01]  /*2880*/  LDL.64 R8, [R8] ;  /* 0x0000000008087983 */ /* 0x000e620000100a00 */
[----:B------:R-:W2:Y:S01]  /*2890*/  LDC R6, c[0x0][0x3c4] ;  /* 0x0000f100ff067b82 */ /* 0x000ea20000000800 */
[----:B0-----:R-:W-:-:S05]  /*28a0*/  IMAD.WIDE.U32 R10, R4, 0x8, R10 ;  /* 0x00000008040a7825 */ /* 0x001fca00078e000a */
[----:B------:R-:W1:Y:S01]  /*28b0*/  LDG.E.64 R12, desc[UR6][R10.64] ;  /* 0x000000060a0c7981 */ /* 0x000e62000c1e1b00 */
[----:B--2---:R-:W-:Y:S02]  /*28c0*/  ISETP.GE.U32.AND P0, PT, R6, 0x8, PT ;  /* 0x000000080600780c */ /* 0x004fe40003f06070 */
[----:B------:R-:W-:Y:S01]  /*28d0*/  MOV R7, RZ ;  /* 0x000000ff00077202 */ /* 0x000fe20000000f00 */
[----:B-1----:R-:W-:-:S07]  /*28e0*/  DFMA R12, R8, UR4, R12 ;  /* 0x00000004080c7c2b */ /* 0x002fce000800000c */
[----:B------:R0:W-:Y:S03]  /*28f0*/  STG.E.64 desc[UR6][R10.64], R12 ;  /* 0x0000000c0a007986 */ /* 0x0001e6000c101b06 */
[----:B------:R-:W-:Y:S05]  /*2900*/  @!P0 BRA `(.L_x_26) ;  /* 0x0000000000f48947 */ /* 0x000fea0003800000 */
[----:B------:R-:W-:Y:S01]  /*2910*/  IMAD.MOV.U32 R19, RZ, RZ, R18 ;  /* 0x000000ffff137224 */ /* 0x000fe200078e0012 */
[----:B------:R-:W-:Y:S01]  /*2920*/  MOV R7, R4 ;  /* 0x0000000400077202 */ /* 0x000fe20000000f00 */
[----:B------:R-:W-:-:S07]  /*2930*/  IMAD.MOV.U32 R21, RZ, RZ, R5 ;  /* 0x000000ffff157224 */ /* 0x000fce00078e0005 */
.L_x_27:
[----:B0-----:R-:W0:Y:S08]  /*2940*/  LDC.64 R12, c[0x0][0x380] ;  /* 0x0000e000ff0c7b82 */ /* 0x001e300000000a00 */
[----:B-1----:R-:W1:Y:S08]  /*2950*/  LDC.64 R10, c[0x0][0x390] ;  /* 0x0000e400ff0a7b82 */ /* 0x002e700000000a00 */
[----:B------:R-:W2:Y:S01]  /*2960*/  LDC R20, c[0x0][0x3c8] ;  /* 0x0000f200ff147b82 */ /* 0x000ea20000000800 */
[----:B0-----:R-:W-:-:S05]  /*2970*/  IMAD.WIDE R12, R19, 0x8, R12 ;  /* 0x00000008130c7825 */ /* 0x001fca00078e020c */
[----:B------:R-:W3:Y:S01]  /*2980*/  LDG.E.64 R16, desc[UR6][R12.64] ;  /* 0x000000060c107981 */ /* 0x000ee2000c1e1b00 */
[----:B-1----:R-:W-:-:S05]  /*2990*/  IMAD.WIDE R10, R7, 0x8, R10 ;  /* 0x00000008070a7825 */ /* 0x002fca00078e020a */
[----:B------:R-:W4:Y:S01]  /*29a0*/  LDG.E.64 R14, desc[UR6][R10.64] ;  /* 0x000000060a0e7981 */ /* 0x000f22000c1e1b00 */
[----:B---3--:R-:W-:-:S08]  /*29b0*/  DMUL R16, R8, R16 ;  /* 0x0000001008107228 */ /* 0x008fd00000000000 */
[----:B----4-:R-:W-:-:S07]  /*29c0*/  DFMA R14, R16, UR4, R14 ;  /* 0x00000004100e7c2b */ /* 0x010fce000800000e */
[----:B------:R2:W-:Y:S04]  /*29d0*/  STG.E.64 desc[UR6][R10.64], R14 ;  /* 0x0000000e0a007986 */ /* 0x0005e8000c101b06 */
[----:B------:R-:W3:Y:S01]  /*29e0*/  LDG.E.64 R16, desc[UR6][R12.64+0x8] ;  /* 0x000008060c107981 */ /* 0x000ee2000c1e1b00 */
[----:B--2---:R-:W-:-:S05]  /*29f0*/  IMAD.WIDE R10, R20, 0x8, R10 ;  /* 0x00000008140a7825 */ /* 0x004fca00078e020a */
[----:B------:R-:W2:Y:S01]  /*2a00*/  LDG.E.64 R14, desc[UR6][R10.64] ;  /* 0x000000060a0e7981 */ /* 0x000ea2000c1e1b00 */
[----:B---3--:R-:W-:-:S08]  /*2a10*/  DMUL R16, R8, R16 ;  /* 0x0000001008107228 */ /* 0x008fd00000000000 */
[----:B--2---:R-:W-:-:S07]  /*2a20*/  DFMA R14, R16, UR4, R14 ;  /* 0x00000004100e7c2b */ /* 0x004fce000800000e */
[----:B------:R0:W-:Y:S04]  /*2a30*/  STG.E.64 desc[UR6][R10.64], R14 ;  /* 0x0000000e0a007986 */ /* 0x0001e8000c101b06 */
[----:B------:R-:W2:Y:S01]  /*2a40*/  LDG.E.64 R16, desc[UR6][R12.64+0x10] ;  /* 0x000010060c107981 */ /* 0x000ea2000c1e1b00 */
[----:B0-----:R-:W-:-:S05]  /*2a50*/  IMAD.WIDE R10, R20, 0x8, R10 ;  /* 0x00000008140a7825 */ /* 0x001fca00078e020a */
[----:B------:R-:W3:Y:S01]  /*2a60*/  LDG.E.64 R14, desc[UR6][R10.64] ;  /* 0x000000060a0e7981 */ /* 0x000ee2000c1e1b00 */
[----:B--2---:R-:W-:-:S08]  /*2a70*/  DMUL R16, R8, R16 ;  /* 0x0000001008107228 */ /* 0x004fd00000000000 */
[----:B---3--:R-:W-:-:S07]  /*2a80*/  DFMA R14, R16, UR4, R14 ;  /* 0x00000004100e7c2b */ /* 0x008fce000800000e */
        /* <DEDUP_REMOVED lines=28> */
[----:B------:R-:W-:Y:S01]  /*2c50*/  IADD3 R21, PT, PT, R21, 0x8, RZ ;  /* 0x0000000815157810 */ /* 0x000fe20007ffe0ff */
[----:B------:R-:W-:Y:S01]  /*2c60*/  IMAD R7, R20, 0x8, R7 ;  /* 0x0000000814077824 */ /* 0x000fe200078e0207 */
[----:B------:R-:W-:Y:S02]  /*2c70*/  IADD3 R19, PT, PT, R19, 0x8, RZ ;  /* 0x0000000813137810 */ /* 0x000fe40007ffe0ff */
[----:B------:R-:W-:Y:S01]  /*2c80*/  ISETP.NE.AND P0, PT, R21, RZ, PT ;  /* 0x000000ff1500720c */ /* 0x000fe20003f05270 */
[----:B--2---:R-:W-:-:S08]  /*2c90*/  DMUL R12, R8, R12 ;  /* 0x0000000c080c7228 */ /* 0x004fd00000000000 */
[----:B---3--:R-:W-:-:S07]  /*2ca0*/  DFMA R10, R12, UR4, R10 ;  /* 0x000000040c0a7c2b */ /* 0x008fce000800000a */
[----:B------:R1:W-:Y:S01]  /*2cb0*/  STG.E.64 desc[UR6][R14.64], R10 ;  /* 0x0000000a0e007986 */ /* 0x0003e2000c101b06 */
[----:B------:R-:W-:Y:S05]  /*2cc0*/  @P0 BRA `(.L_x_27) ;  /* 0xfffffffc001c0947 */ /* 0x000fea000383ffff */
[----:B------:R-:W-:-:S07]  /*2cd0*/  IMAD.MOV.U32 R7, RZ, RZ, R0 ;  /* 0x000000ffff077224 */ /* 0x000fce00078e0000 */
.L_x_26:
[----:B------:R-:W-:-:S13]  /*2ce0*/  ISETP.NE.AND P0, PT, R2, RZ, PT ;  /* 0x000000ff0200720c */ /* 0x000fda0003f05270 */
[----:B------:R-:W-:Y:S05]  /*2cf0*/  @!P0 BRA `(.L_x_28) ;  /* 0x0000000400148947 */ /* 0x000fea0003800000 */
[----:B01----:R-:W-:Y:S02]  /*2d00*/  IADD3 R10, PT, PT, R2, -0x1, RZ ;  /* 0xffffffff020a7810 */ /* 0x003fe40007ffe0ff */
[----:B------:R-:W-:Y:S02]  /*2d10*/  ISETP.NE.AND P1, PT, R3, RZ, PT ;  /* 0x000000ff0300720c */ /* 0x000fe40003f25270 */
[----:B------:R-:W-:-:S13]  /*2d20*/  ISETP.GE.U32.AND P0, PT, R10, 0x3, PT ;  /* 0x000000030a00780c */ /* 0x000fda0003f06070 */
[----:B------:R-:W-:Y:S05]  /*2d30*/  @!P0 BRA `(.L_x_29) ;  /* 0x00000000007c8947 */ /* 0x000fea0003800000 */
[----:B------:R-:W0:Y:S01]  /*2d40*/  LDC.64 R10, c[0x0][0x380] ;  /* 0x0000e000ff0a7b82 */ /* 0x000e220000000a00 */
[----:B------:R-:W-:-:S07]  /*2d50*/  IMAD.IADD R13, R18, 0x1, R7 ;  /* 0x00000001120d7824 */ /* 0x000fce00078e0207 */
[----:B------:R-:W1:Y:S08]  /*2d60*/  LDC R19, c[0x0][0x3c8] ;  /* 0x0000f200ff137b82 */ /* 0x000e700000000800 */
[----:B------:R-:W2:Y:S01]  /*2d70*/  LDC.64 R14, c[0x0][0x390] ;  /* 0x0000e400ff0e7b82 */ /* 0x000ea20000000a00 */
[----:B0-----:R-:W-:-:S05]  /*2d80*/  IMAD.WIDE R10, R13, 0x8, R10 ;  /* 0x000000080d0a7825 */ /* 0x001fca00078e020a */
[----:B------:R-:W3:Y:S01]  /*2d90*/  LDG.E.64 R16, desc[UR6][R10.64] ;  /* 0x000000060a107981 */ /* 0x000ee2000c1e1b00 */
[----:B-1----:R-:W-:-:S04]  /*2da0*/  IMAD R13, R7, R19, R4 ;  /* 0x00000013070d7224 */ /* 0x002fc800078e0204 */
        /* <DEDUP_REMOVED lines=15> */
[----:B---3--:R-:W-:Y:S01]  /*2ea0*/  DFMA R20, R12, UR4, R16 ;  /* 0x000000040c147c2b */ /* 0x008fe20008000010 */
[----:B------:R-:W-:-:S06]  /*2eb0*/  IMAD.WIDE R16, R19, 0x8, R14 ;  /* 0x0000000813107825 */ /* 0x000fcc00078e020e */
[----:B------:R0:W-:Y:S04]  /*2ec0*/  STG.E.64 desc[UR6][R14.64], R20 ;  /* 0x000000140e007986 */ /* 0x0001e8000c101b06 */
[----:B------:R-:W2:Y:S04]  /*2ed0*/  LDG.E.64 R12, desc[UR6][R10.64+0x18] ;  /* 0x000018060a0c7981 */ /* 0x000ea8000c1e1b00 */
[----:B------:R-:W3:Y:S01]  /*2ee0*/  LDG.E.64 R24, desc[UR6][R16.64] ;  /* 0x0000000610187981 */ /* 0x000ee2000c1e1b00 */
[----:B------:R-:W-:Y:S01]  /*2ef0*/  IADD3 R7, PT, PT, R7, 0x4, RZ ;  /* 0x0000000407077810 */ /* 0x000fe20007ffe0ff */
[----:B--2---:R-:W-:-:S08]  /*2f00*/  DMUL R12, R8, R12 ;  /* 0x0000000c080c7228 */ /* 0x004fd00000000000 */
[----:B---3--:R-:W-:-:S07]  /*2f10*/  DFMA R12, R12, UR4, R24 ;  /* 0x000000040c0c7c2b */ /* 0x008fce0008000018 */
[----:B------:R0:W-:Y:S04]  /*2f20*/  STG.E.64 desc[UR6][R16.64], R12 ;  /* 0x0000000c10007986 */ /* 0x0001e8000c101b06 */
.L_x_29:
[----:B------:R-:W-:Y:S05]  /*2f30*/  @!P1 BRA `(.L_x_28) ;  /* 0x0000000000849947 */ /* 0x000fea0003800000 */
[----:B------:R-:W-:-:S13]  /*2f40*/  ISETP.NE.AND P0, PT, R3, 0x1, PT ;  /* 0x000000010300780c */ /* 0x000fda0003f05270 */
[----:B0-----:R-:W0:Y:S01]  /*2f50*/  @P0 LDC.64 R12, c[0x0][0x380] ;  /* 0x0000e000ff0c0b82 */ /* 0x001e220000000a00 */
[----:B------:R-:W-:-:S07]  /*2f60*/  @P0 IMAD.IADD R15, R18, 0x1, R7 ;  /* 0x00000001120f0824 */ /* 0x000fce00078e0207 */
[----:B------:R-:W1:Y:S08]  /*2f70*/  @P0 LDC R19, c[0x0][0x3c8] ;  /* 0x0000f200ff130b82 */ /* 0x000e700000000800 */
[----:B------:R-:W2:Y:S01]  /*2f80*/  @P0 LDC.64 R10, c[0x0][0x390] ;  /* 0x0000e400ff0a0b82 */ /* 0x000ea20000000a00 */
[----:B0-----:R-:W-:-:S05]  /*2f90*/  @P0 IMAD.WIDE R12, R15, 0x8, R12 ;  /* 0x000000080f0c0825 */ /* 0x001fca00078e020c */
[----:B------:R-:W3:Y:S01]  /*2fa0*/  @P0 LDG.E.64 R16, desc[UR6][R12.64] ;  /* 0x000000060c100981 */ /* 0x000ee2000c1e1b00 */
[----:B-1----:R-:W-:-:S04]  /*2fb0*/  @P0 IMAD R15, R7, R19, R4 ;  /* 0x00000013070f0224 */ /* 0x002fc800078e0204 */
[----:B--2---:R-:W-:-:S05]  /*2fc0*/  @P0 IMAD.WIDE R10, R15, 0x8, R10 ;  /* 0x000000080f0a0825 */ /* 0x004fca00078e020a */
[----:B------:R-:W2:Y:S01]  /*2fd0*/  @P0 LDG.E.64 R14, desc[UR6][R10.64] ;  /* 0x000000060a0e0981 */ /* 0x000ea2000c1e1b00 */
[----:B---3--:R-:W-:-:S08]  /*2fe0*/  @P0 DMUL R16, R8, R16 ;  /* 0x0000001008100228 */ /* 0x008fd00000000000 */
[----:B--2---:R-:W-:Y:S01]  /*2ff0*/  @P0 DFMA R26, R16, UR4, R14 ;  /* 0x00000004101a0c2b */ /* 0x004fe2000800000e */
[----:B------:R-:W-:-:S06]  /*3000*/  @P0 IMAD.WIDE R16, R19, 0x8, R10 ;  /* 0x0000000813100825 */ /* 0x000fcc00078e020a */
[----:B------:R2:W-:Y:S04]  /*3010*/  @P0 STG.E.64 desc[UR6][R10.64], R26 ;  /* 0x0000001a0a000986 */ /* 0x0005e8000c101b06 */
[----:B------:R-:W3:Y:S04]  /*3020*/  @P0 LDG.E.64 R14, desc[UR6][R12.64+0x8] ;  /* 0x000008060c0e0981 */ /* 0x000ee8000c1e1b00 */
[----:B------:R-:W4:Y:S01]  /*3030*/  @P0 LDG.E.64 R20, desc[UR6][R16.64] ;  /* 0x0000000610140981 */ /* 0x000f22000c1e1b00 */
[----:B------:R-:W-:-:S13]  /*3040*/  LOP3.LUT P1, RZ, R6, 0x1, RZ, 0xc0, !PT ;  /* 0x0000000106ff7812 */ /* 0x000fda000782c0ff */
[----:B------:R-:W0:Y:S08]  /*3050*/  @P1 LDC.64 R24, c[0x0][0x380] ;  /* 0x0000e000ff181b82 */ /* 0x000e300000000a00 */
[----:B------:R-:W1:Y:S01]  /*3060*/  @P1 LDC R6, c[0x0][0x3c8] ;  /* 0x0000f200ff061b82 */ /* 0x000e620000000800 */
[----:B------:R-:W-:-:S07]  /*3070*/  @P0 IADD3 R7, PT, PT, R7, 0x2, RZ ;  /* 0x0000000207070810 */ /* 0x000fce0007ffe0ff */
[----:B------:R-:W5:Y:S01]  /*3080*/  @P1 LDC.64 R22, c[0x0][0x390] ;  /* 0x0000e400ff161b82 */ /* 0x000f620000000a00 */
[----:B------:R-:W-:-:S04]  /*3090*/  @P1 IMAD.IADD R19, R18, 0x1, R7 ;  /* 0x0000000112131824 */ /* 0x000fc800078e0207 */
[----:B0-----:R-:W-:-:S04]  /*30a0*/  @P1 IMAD.WIDE R24, R19, 0x8, R24 ;  /* 0x0000000813181825 */ /* 0x001fc800078e0218 */
[----:B-1----:R-:W-:-:S04]  /*30b0*/  @P1 IMAD R7, R7, R6, R4 ;  /* 0x0000000607071224 */ /* 0x002fc800078e0204 */
[----:B-----5:R-:W-:Y:S01]  /*30c0*/  @P1 IMAD.WIDE R22, R7, 0x8, R22 ;  /* 0x0000000807161825 */ /* 0x020fe200078e0216 */
[----:B---3--:R-:W-:-:S08]  /*30d0*/  @P0 DMUL R14, R8, R14 ;  /* 0x0000000e080e0228 */ /* 0x008fd00000000000 */
[----:B----4-:R-:W-:-:S07]  /*30e0*/  @P0 DFMA R14, R14, UR4, R20 ;  /* 0x000000040e0e0c2b */ /* 0x010fce0008000014 */
[----:B------:R2:W-:Y:S04]  /*30f0*/  @P0 STG.E.64 desc[UR6][R16.64], R14 ;  /* 0x0000000e10000986 */ /* 0x0005e8000c101b06 */
[----:B------:R-:W3:Y:S04]  /*3100*/  @P1 LDG.E.64 R24, desc[UR6][R24.64] ;  /* 0x0000000618181981 */ /* 0x000ee8000c1e1b00 */
[----:B------:R-:W4:Y:S01]  /*3110*/  @P1 LDG.E.64 R6, desc[UR6][R22.64] ;  /* 0x0000000616061981 */ /* 0x000f22000c1e1b00 */
[----:B---3--:R-:W-:-:S08]  /*3120*/  @P1 DMUL R8, R8, R24 ;  /* 0x0000001808081228 */ /* 0x008fd00000000000 */
[----:B----4-:R-:W-:-:S07]  /*3130*/  @P1 DFMA R6, R8, UR4, R6 ;  /* 0x0000000408061c2b */ /* 0x010fce0008000006 */
[----:B------:R2:W-:Y:S04]  /*3140*/  @P1 STG.E.64 desc[UR6][R22.64], R6 ;  /* 0x0000000616001986 */ /* 0x0005e8000c101b06 */
.L_x_28:
[----:B------:R-:W3:Y:S01]  /*3150*/  LDCU UR4, c[0x0][0x3c0] ;  /* 0x00007800ff0477ac */ /* 0x000ee20008000800 */
[----:B------:R-:W-:-:S04]  /*3160*/  IADD3 R4, PT, PT, R4, 0x1, RZ ;  /* 0x0000000104047810 */ /* 0x000fc80007ffe0ff */
[----:B---3--:R-:W-:-:S13]  /*3170*/  ISETP.NE.AND P0, PT, R4, UR4, PT ;  /* 0x0000000404007c0c */ /* 0x008fda000bf05270 */
[----:B------:R-:W-:Y:S05]  /*3180*/  @!P0 EXIT ;  /* 0x000000000000894d */ /* 0x000fea0003800000 */
[----:B------:R-:W-:Y:S05]  /*3190*/  BRA `(.L_x_30) ;  /* 0xfffffff400ac7947 */ /* 0x000fea000383ffff */
.L_x_25:
[C---:B------:R-:W-:Y:S01]  /*31a0*/  ISETP.GE.U32.AND P0, PT, R0.reuse, 0x10, PT ;  /* 0x000000100000780c */ /* 0x040fe20003f06070 */
[----:B01----:R-:W-:Y:S01]  /*31b0*/  IMAD.MOV.U32 R12, RZ, RZ, RZ ;  /* 0x000000ffff0c7224 */ /* 0x003fe200078e00ff */
[----:B------:R-:W-:-:S04]  /*31c0*/  LOP3.LUT R2, R0, 0xf, RZ, 0xc0, !PT ;  /* 0x0000000f00027812 */ /* 0x000fc800078ec0ff */
[----:B------:R-:W-:-:S07]  /*31d0*/  ISETP.NE.AND P1, PT, R2, RZ, PT ;  /* 0x000000ff0200720c */ /* 0x000fce0003f25270 */
[----:B------:R-:W-:Y:S06]  /*31e0*/  @!P0 BRA `(.L_x_31) ;  /* 0x0000000400048947 */ /* 0x000fec0003800000 */
[----:B------:R-:W-:Y:S01]  /*31f0*/  LOP3.LUT R12, R0, 0x7ffffff0, RZ, 0xc0, !PT ;  /* 0x7ffffff0000c7812 */ /* 0x000fe200078ec0ff */
[----:B------:R-:W0:Y:S01]  /*3200*/  LDCU.64 UR4, c[0x0][0x3d0] ;  /* 0x00007a00ff0477ac */ /* 0x000e220008000a00 */
[----:B------:R-:W-:-:S07]  /*3210*/  MOV R3, RZ ;  /* 0x000000ff00037202 */ /* 0x000fce0000000f00 */
.L_x_32:
[----:B-1----:R-:W1:Y:S01]  /*3220*/  LDC.64 R14, c[0x0][0x3b0] ;  /* 0x0000ec00ff0e7b82 */ /* 0x002e620000000a00 */
[----:B------:R-:W-:-:S05]  /*3230*/  IMAD R13, R3, 0x8, R1 ;  /* 0x00000008030d7824 */ /* 0x000fca00078e0201 */
[----:B--23--:R-:W0:Y:S04]  /*3240*/  LDL.128 R4, [R13] ;  /* 0x000000000d047983 */ /* 0x00ce280000100c00 */
[----:B------:R-:W2:Y:S01]  /*3250*/  LDL.128 R8, [R13+0x10] ;  /* 0x000010000d087983 */ /* 0x000ea20000100c00 */
[----:B-1----:R-:W-:-:S05]  /*3260*/  IMAD.WIDE.U32 R14, R3, 0x8, R14 ;  /* 0x00000008030e7825 */ /* 0x002fca00078e000e */
[----:B------:R-:W0:Y:S04]  /*3270*/  LDG.E.64 R16, desc[UR6][R14.64+0x8] ;  /* 0x000008060e107981 */ /* 0x000e28000c1e1b00 */
[----:B------:R-:W3:Y:S04]  /*3280*/  LDG.E.64 R20, desc[UR6][R14.64] ;  /* 0x000000060e147981 */ /* 0x000ee8000c1e1b00 */
[----:B------:R-:W2:Y:S04]  /*3290*/  LDG.E.64 R18, desc[UR6][R14.64+0x10] ;  /* 0x000010060e127981 */ /* 0x000ea8000c1e1b00 */
[----:B------:R-:W4:Y:S04]  /*32a0*/  LDG.E.64 R24, desc[UR6][R14.64+0x18] ;  /* 0x000018060e187981 */ /* 0x000f28000c1e1b00 */
[----:B------:R-:W5:Y:S01]  /*32b0*/  LDG.E.64 R22, desc[UR6][R14.64+0x28] ;  /* 0x000028060e167981 */ /* 0x000f62000c1e1b00 */
[----:B0-----:R-:W-:-:S02]  /*32c0*/  DFMA R28, R6, UR4, R16 ;  /* 0x00000004061c7c2b */ /* 0x001fc40008000010 */
[----:B---3--:R-:W-:Y:S01]  /*32d0*/  DFMA R26, R4, UR4, R20 ;  /* 0x00000004041a7c2b */ /* 0x008fe20008000014 */
[----:B------:R-:W5:Y:S01]  /*32e0*/  LDL.128 R4, [R13+0x20] ;  /* 0x000020000d047983 */ /* 0x000f620000100c00 */
[----:B--2---:R-:W-:-:S03]  /*32f0*/  DFMA R16, R8, UR4, R18 ;  /* 0x0000000408107c2b */ /* 0x004fc60008000012 */
[----:B------:R-:W2:Y:S01]  /*3300*/  LDG.E.64 R18, desc[UR6][R14.64+0x20] ;  /* 0x000020060e127981 */ /* 0x000ea2000c1e1b00 */
[----:B----4-:R-:W-:-:S03]  /*3310*/  DFMA R24, R10, UR4, R24 ;  /* 0x000000040a187c2b */ /* 0x010fc60008000018 */
[----:B------:R-:W3:Y:S04]  /*3320*/  LDL.128 R8, [R13+0x30] ;  /* 0x000030000d087983 */ /* 0x000ee80000100c00 */
[----:B------:R-:W3:Y:S04]  /*3330*/  LDG.E.64 R20, desc[UR6][R14.64+0x30] ;  /* 0x000030060e147981 */ /* 0x000ee8000c1e1b00 */
[----:B------:R-:W-:Y:S04]  /*3340*/  STG.E.64 desc[UR6][R14.64+0x18], R24 ;  /* 0x000018180e007986 */ /* 0x000fe8000c101b06 */
[----:B------:R0:W-:Y:S04]  /*3350*/  STG.E.64 desc[UR6][R14.64+0x10], R16 ;  /* 0x000010100e007986 */ /* 0x0001e8000c101b06 */
[----:B0-----:R-:W4:Y:S01]  /*3360*/  LDG.E.64 R16, desc[UR6][R14.64+0x40] ;  /* 0x000040060e107981 */ /* 0x001f22000c1e1b00 */
[----:B-----5:R-:W-:-:S02]  /*3370*/  DFMA R22, R6, UR4, R22 ;  /* 0x0000000406167c2b */ /* 0x020fc40008000016 */
[----:B--2---:R-:W-:Y:S01]  /*3380*/  DFMA R18, R4, UR4, R18 ;  /* 0x0000000404127c2b */ /* 0x004fe20008000012 */
[----:B------:R-:W4:Y:S01]  /*3390*/  LDL.128 R4, [R13+0x40] ;  /* 0x000040000d047983 */ /* 0x000f220000100c00 */
[----:B---3--:R-:W-:-:S03]  /*33a0*/  DFMA R24, R8, UR4, R20 ;  /* 0x0000000408187c2b */ /* 0x008fc60008000014 */
[----:B------:R-:W2:Y:S04]  /*33b0*/  LDG.E.64 R20, desc[UR6][R14.64+0x38] ;  /* 0x000038060e147981 */ /* 0x000ea8000c1e1b00 */
[----:B------:R-:W3:Y:S04]  /*33c0*/  LDG.E.64 R8, desc[UR6][R14.64+0x48] ;  /* 0x000048060e087981 */ /* 0x000ee8000c1e1b00 */
[----:B------:R-:W-:Y:S04]  /*33d0*/  STG.E.64 desc[UR6][R14.64+0x20], R18 ;  /* 0x000020120e007986 */ /* 0x000fe8000c101b06 */
[----:B------:R0:W-:Y:S04]  /*33e0*/  STG.E.64 desc[UR6][R14.64], R26 ;  /* 0x0000001a0e007986 */ /* 0x0001e8000c101b06 */
[----:B------:R1:W-:Y:S04]  /*33f0*/  STG.E.64 desc[UR6][R14.64+0x28], R22 ;  /* 0x000028160e007986 */ /* 0x0003e8000c101b06 */
[----:B------:R5:W-:Y:S04]  /*3400*/  STG.E.64 desc[UR6][R14.64+0x30], R24 ;  /* 0x000030180e007986 */ /* 0x000be8000c101b06 */
[----:B0-----:R-:W3:Y:S04]  /*3410*/  LDG.E.64 R26, desc[UR6][R14.64+0x60] ;  /* 0x000060060e1a7981 */ /* 0x001ee8000c1e1b00 */
[----:B-1----:R-:W3:Y:S04]  /*3420*/  LDG.E.64 R22, desc[UR6][R14.64+0x50] ;  /* 0x000050060e167981 */ /* 0x002ee8000c1e1b00 */
[----:B-----5:R-:W5:Y:S01]  /*3430*/  LDG.E.64 R24, desc[UR6][R14.64+0x58] ;  /* 0x000058060e187981 */ /* 0x020f62000c1e1b00 */
[----:B----4-:R-:W-:-:S02]  /*3440*/  DFMA R16, R4, UR4, R16 ;  /* 0x0000000404107c2b */ /* 0x010fc40008000010 */
[----:B--2---:R-:W-:Y:S02]  /*3450*/  DFMA R20, R10, UR4, R20 ;  /* 0x000000040a147c2b */ /* 0x004fe40008000014 */
[----:B---3--:R-:W-:Y:S01]  /*3460*/  DFMA R18, R6, UR4, R8 ;  /* 0x0000000406127c2b */ /* 0x008fe20008000008 */
[----:B------:R-:W2:Y:S04]  /*3470*/  LDL.128 R8, [R13+0x50] ;  /* 0x000050000d087983 */ /* 0x000ea80000100c00 */
[----:B------:R-:W3:Y:S04]  /*3480*/  LDL.128 R4, [R13+0x60] ;  /* 0x000060000d047983 */ /* 0x000ee80000100c00 */
[----:B------:R0:W-:Y:S04]  /*3490*/  STG.E.64 desc[UR6][R14.64+0x8], R28 ;  /* 0x0000081c0e007986 */ /* 0x0001e8000c101b06 */
[----:B------:R1:W-:Y:S04]  /*34a0*/  STG.E.64 desc[UR6][R14.64+0x38], R20 ;  /* 0x000038140e007986 */ /* 0x0003e8000c101b06 */
[----:B0-----:R-:W4:Y:S04]  /*34b0*/  LDG.E.64 R28, desc[UR6][R14.64+0x78] ;  /* 0x000078060e1c7981 */ /* 0x001f28000c1e1b00 */
[----:B-1----:R-:W4:Y:S01]  /*34c0*/  LDG.E.64 R20, desc[UR6][R14.64+0x68] ;  /* 0x000068060e147981 */ /* 0x002f22000c1e1b00 */
[----:B--2---:R-:W-:-:S02]  /*34d0*/  DFMA R22, R8, UR4, R22 ;  /* 0x0000000408167c2b */ /* 0x004fc40008000016 */
[----:B-----5:R-:W-:Y:S02]  /*34e0*/  DFMA R24, R10, UR4, R24 ;  /* 0x000000040a187c2b */ /* 0x020fe40008000018 */
[----:B---3--:R-:W-:Y:S01]  /*34f0*/  DFMA R26, R4, UR4, R26 ;  /* 0x00000004041a7c2b */ /* 0x008fe2000800001a */
[----:B------:R-:W2:Y:S04]  /*3500*/  LDL.128 R8, [R13+0x70] ;  /* 0x000070000d087983 */ /* 0x000ea80000100c00 */
[----:B------:R-:W3:Y:S01]  /*3510*/  LDG.E.64 R4, desc[UR6][R14.64+0x70] ;  /* 0x000070060e047981 */ /* 0x000ee2000c1e1b00 */
[----:B------:R-:W-:-:S04]  /*3520*/  IADD3 R3, PT, PT, R3, 0x10, RZ ;  /* 0x0000001003037810 */ /* 0x000fc80007ffe0ff */
[----:B------:R-:W-:Y:S01]  /*3530*/  ISETP.NE.AND P0, PT, R3, R12, PT ;  /* 0x0000000c0300720c */ /* 0x000fe20003f05270 */
[----:B------:R1:W-:Y:S04]  /*3540*/  STG.E.64 desc[UR6][R14.64+0x40], R16 ;  /* 0x000040100e007986 */ /* 0x0003e8000c101b06 */
[----:B------:R1:W-:Y:S01]  /*3550*/  STG.E.64 desc[UR6][R14.64+0x48], R18 ;  /* 0x000048120e007986 */ /* 0x0003e2000c101b06 */
[----:B----4-:R-:W-:-:S03]  /*3560*/  DFMA R6, R6, UR4, R20 ;  /* 0x0000000406067c2b */ /* 0x010fc60008000014 */
[----:B------:R1:W-:Y:S04]  /*3570*/  STG.E.64 desc[UR6][R14.64+0x50], R22 ;  /* 0x000050160e007986 */ /* 0x0003e8000c101b06 */
[----:B------:R1:W-:Y:S04]  /*3580*/  STG.E.64 desc[UR6][R14.64+0x58], R24 ;  /* 0x000058180e007986 */ /* 0x0003e8000c101b06 */
[----:B------:R1:W-:Y:S04]  /*3590*/  STG.E.64 desc[UR6][R14.64+0x60], R26 ;  /* 0x0000601a0e007986 */ /* 0x0003e8000c101b06 */
[----:B------:R1:W-:Y:S01]  /*35a0*/  STG.E.64 desc[UR6][R14.64+0x68], R6 ;  /* 0x000068060e007986 */ /* 0x0003e2000c101b06 */
[----:B--2---:R-:W-:-:S02]  /*35b0*/  DFMA R10, R10, UR4, R28 ;  /* 0x000000040a0a7c2b */ /* 0x004fc4000800001c */
[----:B---3--:R-:W-:-:S05]  /*35c0*/  DFMA R4, R8, UR4, R4 ;  /* 0x0000000408047c2b */ /* 0x008fca0008000004 */
[----:B------:R1:W-:Y:S04]  /*35d0*/  STG.E.64 desc[UR6][R14.64+0x78], R10 ;  /* 0x0000780a0e007986 */ /* 0x0003e8000c101b06 */
[----:B------:R1:W-:Y:S01]  /*35e0*/  STG.E.64 desc[UR6][R14.64+0x70], R4 ;  /* 0x000070040e007986 */ /* 0x0003e2000c101b06 */
[----:B------:R-:W-:Y:S05]  /*35f0*/  @P0 BRA `(.L_x_32) ;  /* 0xfffffffc00080947 */ /* 0x000fea000383ffff */
.L_x_31:
[----:B------:R-:W-:Y:S05]  /*3600*/  @!P1 EXIT ;  /* 0x000000000000994d */ /* 0x000fea0003800000 */
[----:B------:R-:W-:Y:S02]  /*3610*/  ISETP.GE.U32.AND P0, PT, R2, 0x8, PT ;  /* 0x000000080200780c */ /* 0x000fe40003f06070 */
[----:B------:R-:W-:-:S04]  /*3620*/  LOP3.LUT R13, R0, 0x7, RZ, 0xc0, !PT ;  /* 0x00000007000d7812 */ /* 0x000fc800078ec0ff */
[----:B------:R-:W-:-:S07]  /*3630*/  ISETP.NE.AND P1, PT, R13, RZ, PT ;  /* 0x000000ff0d00720c */ /* 0x000fce0003f25270 */
[----:B------:R-:W-:Y:S06]  /*3640*/  @!P0 BRA `(.L_x_33) ;  /* 0x0000000000948947 */ /* 0x000fec0003800000 */
[----:B------:R-:W0:Y:S01]  /*3650*/  LDC.64 R2, c[0x0][0x3b0] ;  /* 0x0000ec00ff027b82 */ /* 0x000e220000000a00 */
[C---:B-1----:R-:W-:Y:S01]  /*3660*/  IMAD R22, R12.reuse, 0x8, R1 ;  /* 0x000000080c167824 */ /* 0x042fe200078e0201 */
[----:B------:R-:W1:Y:S04]  /*3670*/  LDCU.64 UR4, c[0x0][0x3d0] ;  /* 0x00007a00ff0477ac */ /* 0x000e680008000a00 */
[----:B---3--:R-:W1:Y:S04]  /*3680*/  LDL.64 R4, [R22] ;  /* 0x0000000016047983 */ /* 0x008e680000100a00 */
[----:B--2---:R-:W2:Y:S04]  /*3690*/  LDL.64 R8, [R22+0x8] ;  /* 0x0000080016087983 */ /* 0x004ea80000100a00 */
[----:B------:R-:W3:Y:S04]  /*36a0*/  LDL.64 R14, [R22+0x10] ;  /* 0x00001000160e7983 */ /* 0x000ee80000100a00 */
[----:B------:R-:W4:Y:S01]  /*36b0*/  LDL.64 R24, [R22+0x18] ;  /* 0x0000180016187983 */ /* 0x000f220000100a00 */
[----:B0-----:R-:W-:-:S05]  /*36c0*/  IMAD.WIDE.U32 R2, R12, 0x8, R2 ;  /* 0x000000080c027825 */ /* 0x001fca00078e0002 */
[----:B------:R-:W1:Y:S04]  /*36d0*/  LDG.E.64 R6, desc[UR6][R2.64] ;  /* 0x0000000602067981 */ /* 0x000e68000c1e1b00 */
[----:B------:R-:W2:Y:S04]  /*36e0*/  LDG.E.64 R10, desc[UR6][R2.64+0x8] ;  /* 0x00000806020a7981 */ /* 0x000ea8000c1e1b00 */
[----:B------:R-:W3:Y:S04]  /*36f0*/  LDG.E.64 R16, desc[UR6][R2.64+0x10] ;  /* 0x0000100602107981 */ /* 0x000ee8000c1e1b00 */
[----:B------:R-:W5:Y:S04]  /*3700*/  LDG.E.64 R18, desc[UR6][R2.64+0x28] ;  /* 0x0000280602127981 */ /* 0x000f68000c1e1b00 */
[----:B------:R-:W5:Y:S01]  /*3710*/  LDG.E.64 R20, desc[UR6][R2.64+0x20] ;  /* 0x0000200602147981 */ /* 0x000f62000c1e1b00 */
[----:B-1----:R-:W-:-:S02]  /*3720*/  DFMA R4, R4, UR4, R6 ;  /* 0x0000000404047c2b */ /* 0x002fc40008000006 */
[----:B--2---:R-:W-:Y:S01]  /*3730*/  DFMA R6, R8, UR4, R10 ;  /* 0x0000000408067c2b */ /* 0x004fe2000800000a */
[----:B------:R-:W4:Y:S01]  /*3740*/  LDG.E.64 R10, desc[UR6][R2.64+0x18] ;  /* 0x00001806020a7981 */ /* 0x000f22000c1e1b00 */
[----:B---3--:R-:W-:-:S03]  /*3750*/  DFMA R8, R14, UR4, R16 ;  /* 0x000000040e087c2b */ /* 0x008fc60008000010 */
[----:B------:R-:W5:Y:S04]  /*3760*/  LDL.64 R16, [R22+0x28] ;  /* 0x0000280016107983 */ /* 0x000f680000100a00 */
[----:B------:R-:W2:Y:S01]  /*3770*/  LDL.64 R14, [R22+0x20] ;  /* 0x00002000160e7983 */ /* 0x000ea20000100a00 */
[----:B----4-:R-:W-:-:S03]  /*3780*/  DFMA R10, R24, UR4, R10 ;  /* 0x00000004180a7c2b */ /* 0x010fc6000800000a */
[----:B------:R-:W3:Y:S01]  /*3790*/  LDG.E.64 R24, desc[UR6][R2.64+0x38] ;  /* 0x0000380602187981 */ /* 0x000ee2000c1e1b00 */
[----:B-----5:R-:W-:-:S03]  /*37a0*/  DFMA R16, R16, UR4, R18 ;  /* 0x0000000410107c2b */ /* 0x020fc60008000012 */
[----:B------:R-:W4:Y:S01]  /*37b0*/  LDL.64 R18, [R22+0x30] ;  /* 0x0000300016127983 */ /* 0x000f220000100a00 */
[----:B--2---:R-:W-:-:S03]  /*37c0*/  DFMA R14, R14, UR4, R20 ;  /* 0x000000040e0e7c2b */ /* 0x004fc60008000014 */
[----:B------:R-:W4:Y:S04]  /*37d0*/  LDG.E.64 R20, desc[UR6][R2.64+0x30] ;  /* 0x0000300602147981 */ /* 0x000f28000c1e1b00 */
[----:B------:R-:W3:Y:S04]  /*37e0*/  LDL.64 R22, [R22+0x38] ;  /* 0x0000380016167983 */ /* 0x000ee80000100a00 */
[----:B------:R0:W-:Y:S04]  /*37f0*/  STG.E.64 desc[UR6][R2.64], R4 ;  /* 0x0000000402007986 */ /* 0x0001e8000c101b06 */
[----:B------:R0:W-:Y:S04]  /*3800*/  STG.E.64 desc[UR6][R2.64+0x8], R6 ;  /* 0x0000080602007986 */ /* 0x0001e8000c101b06 */
[----:B------:R0:W-:Y:S04]  /*3810*/  STG.E.64 desc[UR6][R2.64+0x10], R8 ;  /* 0x0000100802007986 */ /* 0x0001e8000c101b06 */
[----:B------:R0:W-:Y:S04]  /*3820*/  STG.E.64 desc[UR6][R2.64+0x18], R10 ;  /* 0x0000180a02007986 */ /* 0x0001e8000c101b06 */
[----:B------:R0:W-:Y:S04]  /*3830*/  STG.E.64 desc[UR6][R2.64+0x20], R14 ;  /* 0x0000200e02007986 */ /* 0x0001e8000c101b06 */
[----:B------:R0:W-:Y:S01]  /*3840*/  STG.E.64 desc[UR6][R2.64+0x28], R16 ;  /* 0x0000281002007986 */ /* 0x0001e2000c101b06 */
[----:B------:R-:W-:Y:S01]  /*3850*/  IADD3 R12, PT, PT, R12, 0x8, RZ ;  /* 0x000000080c0c7810 */ /* 0x000fe20007ffe0ff */
[----:B----4-:R-:W-:-:S02]  /*3860*/  DFMA R18, R18, UR4, R20 ;  /* 0x0000000412127c2b */ /* 0x010fc40008000014 */
[----:B---3--:R-:W-:-:S05]  /*3870*/  DFMA R24, R22, UR4, R24 ;  /* 0x0000000416187c2b */ /* 0x008fca0008000018 */
[----:B------:R0:W-:Y:S04]  /*3880*/  STG.E.64 desc[UR6][R2.64+0x30], R18 ;  /* 0x0000301202007986 */ /* 0x0001e8000c101b06 */
[----:B------:R0:W-:Y:S02]  /*3890*/  STG.E.64 desc[UR6][R2.64+0x38], R24 ;  /* 0x0000381802007986 */ /* 0x0001e4000c101b06 */
.L_x_33:
[----:B------:R-:W-:Y:S05]  /*38a0*/  @!P1 EXIT ;  /* 0x000000000000994d */ /* 0x000fea0003800000 */
[----:B------:R-:W-:Y:S02]  /*38b0*/  ISETP.GE.U32.AND P0, PT, R13, 0x4, PT ;  /* 0x000000040d00780c */ /* 0x000fe40003f06070 */
[----:B------:R-:W-:-:S04]  /*38c0*/  LOP3.LUT R0, R0, 0x3, RZ, 0xc0, !PT ;  /* 0x0000000300007812 */ /* 0x000fc800078ec0ff */
[----:B------:R-:W-:-:S07]  /*38d0*/  ISETP.NE.AND P1, PT, R0, RZ, PT ;  /* 0x000000ff0000720c */ /* 0x000fce0003f25270 */
[----:B------:R-:W-:Y:S06]  /*38e0*/  @!P0 BRA `(.L_x_34) ;  /* 0x0000000000548947 */ /* 0x000fec0003800000 */
[----:B0-----:R-:W0:Y:S01]  /*38f0*/  LDC.64 R2, c[0x0][0x3b0] ;  /* 0x0000ec00ff027b82 */ /* 0x001e220000000a00 */
[C---:B------:R-:W-:Y:S01]  /*3900*/  IMAD R13, R12.reuse, 0x8, R1 ;  /* 0x000000080c0d7824 */ /* 0x040fe200078e0201 */
[----:B------:R-:W4:Y:S04]  /*3910*/  LDCU.64 UR4, c[0x0][0x3d0] ;  /* 0x00007a00ff0477ac */ /* 0x000f280008000a00 */
[----:B-1----:R-:W4:Y:S04]  /*3920*/  LDL.64 R18, [R13] ;  /* 0x000000000d127983 */ /* 0x002f280000100a00 */
[----:B------:R-:W5:Y:S04]  /*3930*/  LDL.64 R20, [R13+0x8] ;  /* 0x000008000d147983 */ /* 0x000f680000100a00 */
[----:B--2---:R-:W2:Y:S04]  /*3940*/  LDL.64 R8, [R13+0x10] ;  /* 0x000010000d087983 */ /* 0x004ea80000100a00 */
[----:B---3--:R-:W3:Y:S01]  /*3950*/  LDL.64 R4, [R13+0x18] ;  /* 0x000018000d047983 */ /* 0x008ee20000100a00 */
[----:B0-----:R-:W-:-:S05]  /*3960*/  IMAD.WIDE.U32 R2, R12, 0x8, R2 ;  /* 0x000000080c027825 */ /* 0x001fca00078e0002 */
[----:B------:R-:W4:Y:S04]  /*3970*/  LDG.E.64 R10, desc[UR6][R2.64] ;  /* 0x00000006020a7981 */ /* 0x000f28000c1e1b00 */
[----:B------:R-:W5:Y:S04]  /*3980*/  LDG.E.64 R14, desc[UR6][R2.64+0x8] ;  /* 0x00000806020e7981 */ /* 0x000f68000c1e1b00 */
[----:B------:R-:W2:Y:S04]  /*3990*/  LDG.E.64 R16, desc[UR6][R2.64+0x10] ;  /* 0x0000100602107981 */ /* 0x000ea8000c1e1b00 */
[----:B------:R-:W3:Y:S01]  /*39a0*/  LDG.E.64 R6, desc[UR6][R2.64+0x18] ;  /* 0x0000180602067981 */ /* 0x000ee2000c1e1b00 */
[----:B------:R-:W-:Y:S01]  /*39b0*/  IADD3 R12, PT, PT, R12, 0x4, RZ ;  /* 0x000000040c0c7810 */ /* 0x000fe20007ffe0ff */
[----:B----4-:R-:W-:-:S02]  /*39c0*/  DFMA R10, R18, UR4, R10 ;  /* 0x00000004120a7c2b */ /* 0x010fc4000800000a */
[----:B-----5:R-:W-:Y:S02]  /*39d0*/  DFMA R14, R20, UR4, R14 ;  /* 0x00000004140e7c2b */ /* 0x020fe4000800000e */
[----:B--2---:R-:W-:Y:S02]  /*39e0*/  DFMA R8, R8, UR4, R16 ;  /* 0x0000000408087c2b */ /* 0x004fe40008000010 */
[----:B---3--:R-:W-:Y:S01]  /*39f0*/  DFMA R4, R4, UR4, R6 ;  /* 0x0000000404047c2b */ /* 0x008fe20008000006 */
[----:B------:R4:W-:Y:S04]  /*3a00*/  STG.E.64 desc[UR6][R2.64], R10 ;  /* 0x0000000a02007986 */ /* 0x0009e8000c101b06 */
[----:B------:R4:W-:Y:S04]  /*3a10*/  STG.E.64 desc[UR6][R2.64+0x8], R14 ;  /* 0x0000080e02007986 */ /* 0x0009e8000c101b06 */
[----:B------:R4:W-:Y:S04]  /*3a20*/  STG.E.64 desc[UR6][R2.64+0x10], R8 ;  /* 0x0000100802007986 */ /* 0x0009e8000c101b06 */
[----:B------:R4:W-:Y:S02]  /*3a30*/  STG.E.64 desc[UR6][R2.64+0x18], R4 ;  /* 0x0000180402007986 */ /* 0x0009e4000c101b06 */
.L_x_34:
[----:B------:R-:W-:Y:S05]  /*3a40*/  @!P1 EXIT ;  /* 0x000000000000994d */ /* 0x000fea0003800000 */
[----:B0-2-4-:R-:W0:Y:S01]  /*3a50*/  LDC.64 R8, c[0x0][0x3b0] ;  /* 0x0000ec00ff087b82 */ /* 0x015e220000000a00 */
[----:B------:R-:W2:Y:S01]  /*3a60*/  LDCU.64 UR8, c[0x0][0x3d0] ;  /* 0x00007a00ff0877ac */ /* 0x000ea20008000a00 */
[----:B------:R-:W-:-:S05]  /*3a70*/  UMOV UR4, URZ ;  /* 0x000000ff00047c82 */ /* 0x000fca0008000000 */
.L_x_35:
[C---:B-1----:R-:W-:Y:S02]  /*3a80*/  IMAD R10, R12.reuse, 0x8, R1 ;  /* 0x000000080c0a7824 */ /* 0x042fe400078e0201 */
[----:B0--34-:R-:W-:-:S03]  /*3a90*/  IMAD.WIDE.U32 R4, R12, 0x8, R8 ;  /* 0x000000080c047825 */ /* 0x019fc600078e0008 */
[----:B------:R-:W2:Y:S04]  /*3aa0*/  LDL.64 R2, [R10] ;  /* 0x000000000a027983 */ /* 0x000ea80000100a00 */
[----:B------:R-:W2:Y:S01]  /*3ab0*/  LDG.E.64 R6, desc[UR6][R4.64] ;  /* 0x0000000604067981 */ /* 0x000ea2000c1e1b00 */
[----:B------:R-:W-:Y:S01]  /*3ac0*/  UIADD3 UR4, UPT, UPT, UR4, 0x1, URZ ;  /* 0x0000000104047890 */ /* 0x000fe2000fffe0ff */
[----:B------:R-:W-:-:S05]  /*3ad0*/  IADD3 R12, PT, PT, R12, 0x1, RZ ;  /* 0x000000010c0c7810 */ /* 0x000fca0007ffe0ff */
[----:B------:R-:W-:Y:S01]  /*3ae0*/  ISETP.NE.AND P0, PT, R0, UR4, PT ;  /* 0x0000000400007c0c */ /* 0x000fe2000bf05270 */
[----:B--2---:R-:W-:-:S07]  /*3af0*/  DFMA R2, R2, UR8, R6 ;  /* 0x0000000802027c2b */ /* 0x004fce0008000006 */
[----:B------:R4:W-:Y:S05]  /*3b00*/  STG.E.64 desc[UR6][R4.64], R2 ;  /* 0x0000000204007986 */ /* 0x0009ea000c101b06 */
[----:B------:R-:W-:Y:S05]  /*3b10*/  @P0 BRA `(.L_x_35) ;  /* 0xfffffffc00d80947 */ /* 0x000fea000383ffff */
[----:B------:R-:W-:Y:S05]  /*3b20*/  EXIT ;  /* 0x000000000000794d */ /* 0x000fea0003800000 */
.L_x_36:
[----:B------:R-:W-:-:S00]  /*3b30*/  BRA `(.L_x_36) ;  /* 0xfffffffc00fc7947 */ /* 0x000fc0000383ffff */
[----:B------:R-:W-:-:S00]  /*3b40*/  NOP ;  /* 0x0000000000007918 */ /* 0x000fc00000000000 */
        /* <DEDUP_REMOVED lines=11> */
.L_x_77:


//--------------------- .text._Z11forwardFeedPdS_S_S_S_S_S_iiii --------------------------
	.section	.text._Z11forwardFeedPdS_S_S_S_S_S_iiii,"ax",@progbits
	.align	128
        .global         _Z11forwardFeedPdS_S_S_S_S_S_iiii
        .type           _Z11forwardFeedPdS_S_S_S_S_S_iiii,@function
        .size           _Z11forwardFeedPdS_S_S_S_S_S_iiii,(.L_x_76 - _Z11forwardFeedPdS_S_S_S_S_S_iiii)
        .other          _Z11forwardFeedPdS_S_S_S_S_S_iiii,@"STO_CUDA_ENTRY STV_DEFAULT"
_Z11forwardFeedPdS_S_S_S_S_S_iiii:
.text._Z11forwardFeedPdS_S_S_S_S_S_iiii:
[----:B------:R-:W-:Y:S01]  /*0000*/  LDC R1, c[0x0][0x37c] ;  /* 0x0000df00ff017b82 */ /* 0x000fe20000000800 */
[----:B------:R-:W0:Y:S07]  /*0010*/  S2R R2, SR_TID.X ;  /* 0x0000000000027919 */ /* 0x000e2e0000002100 */
[----:B------:R-:W0:Y:S01]  /*0020*/  S2UR UR4, SR_CTAID.X ;  /* 0x00000000000479c3 */ /* 0x000e220000002500 */
[----:B------:R-:W1:Y:S01]  /*0030*/  LDCU UR5, c[0x0][0x3b8] ;  /* 0x00007700ff0577ac */ /* 0x000e620008000800 */
[----:B------:R-:W-:Y:S01]  /*0040*/  BSSY.RECONVERGENT B0, `(.L_x_37) ;  /* 0x0000152000007945 */ /* 0x000fe20003800200 */
[----:B------:R-:W2:Y:S05]  /*0050*/  LDCU.64 UR6, c[0x0][0x358] ;  /* 0x00006b00ff0677ac */ /* 0x000eaa0008000a00 */
[----:B------:R-:W0:Y:S01]  /*0060*/  LDC R3, c[0x0][0x360] ;  /* 0x0000d800ff037b82 */ /* 0x000e220000000800 */
[----:B------:R-:W3:Y:S01]  /*0070*/  LDCU UR8, c[0x0][0x3c4] ;  /* 0x00007880ff0877ac */ /* 0x000ee20008000800 */
[----:B------:R-:W4:Y:S01]  /*0080*/  LDCU UR9, c[0x0][0x3b8] ;  /* 0x00007700ff0977ac */ /* 0x000f220008000800 */
[----:B0-----:R-:W-:-:S05]  /*0090*/  IMAD R2, R3, UR4, R2 ;  /* 0x0000000403027c24 */ /* 0x001fca000f8e0202 */
[----:B-1----:R-:W-:-:S13]  /*00a0*/  ISETP.GE.AND P0, PT, R2, UR5, PT ;  /* 0x0000000502007c0c */ /* 0x002fda000bf06270 */
[----:B--234-:R-:W-:Y:S05]  /*00b0*/  @P0 BRA `(.L_x_38) ;  /* 0x0000001400280947 */ /* 0x01cfea0003800000 */
[----:B------:R-:W0:Y:S01]  /*00c0*/  LDC R8, c[0x0][0x3bc] ;  /* 0x0000ef00ff087b82 */ /* 0x000e220000000800 */
[----:B------:R-:W1:Y:S02]  /*00d0*/  LDCU UR4, c[0x0][0x370] ;  /* 0x00006e00ff0477ac */ /* 0x000e640008000800 */
[----:B-1----:R-:W-:Y:S01]  /*00e0*/  IMAD R4, R3, UR4, RZ ;  /* 0x0000000403047c24 */ /* 0x002fe2000f8e02ff */
[----:B0-----:R-:W-:-:S13]  /*00f0*/  ISETP.GT.AND P0, PT, R8, RZ, PT ;  /* 0x000000ff0800720c */ /* 0x001fda0003f04270 */
[----:B------:R-:W-:Y:S05]  /*0100*/  @P0 BRA `(.L_x_39) ;  /* 0x0000000400600947 */ /* 0x000fea0003800000 */
[----:B------:R-:W0:Y:S01]  /*0110*/  LDC.64 R8, c[0x0][0x390] ;  /* 0x0000e400ff087b82 */ /* 0x000e220000000a00 */
[----:B------:R-:W-:-:S07]  /*0120*/  IMAD.MOV.U32 R7, RZ, RZ, R2 ;  /* 0x000000ffff077224 */ /* 0x000fce00078e0002 */
[----:B------:R-:W1:Y:S02]  /*0130*/  LDC.64 R10, c[0x0][0x3b0] ;  /* 0x0000ec00ff0a7b82 */ /* 0x000e640000000a00 */
.L_x_44:
[----:B-12---:R-:W-:-:S06]  /*0140*/  IMAD.WIDE R12, R7, 0x8, R10 ;  /* 0x00000008070c7825 */ /* 0x006fcc00078e020a */
[----:B------:R-:W2:Y:S01]  /*0150*/  LDG.E.64 R12, desc[UR6][R12.64] ;  /* 0x000000060c0c7981 */ /* 0x000ea2000c1e1b00 */
[----:B------:R-:W-:Y:S02]  /*0160*/  HFMA2 R15, -RZ, RZ, 1.9912109375, 0.00128841400146484375 ;  /* 0x3ff71547ff0f7431 */ /* 0x000fe400000001ff */
[----:B------:R-:W-:Y:S01]  /*0170*/  IMAD.MOV.U32 R14, RZ, RZ, 0x652b82fe ;  /* 0x652b82feff0e7424 */ /* 0x000fe200078e00ff */
[----:B------:R-:W-:Y:S01]  /*0180*/  UMOV UR4, 0xfefa39ef ;  /* 0xfefa39ef00047882 */ /* 0x000fe20000000000 */
[----:B------:R-:W-:Y:S01]  /*0190*/  UMOV UR5, 0x3fe62e42 ;  /* 0x3fe62e4200057882 */ /* 0x000fe20000000000 */
[----:B------:R-:W-:Y:S03]  /*01a0*/  BSSY.RECONVERGENT B1, `(.L_x_40) ;  /* 0x0000037000017945 */ /* 0x000fe60003800200 */
[----:B--2---:R-:W-:Y:S02]  /*01b0*/  DFMA R14, R12, -R14, 6.75539944105574400000e+15 ;  /* 0x433800000c0e742b */ /* 0x004fe4000000080e */
[----:B------:R-:W-:-:S06]  /*01c0*/  DADD R20, -RZ, -R12 ;  /* 0x00000000ff147229 */ /* 0x000fcc000000090c */
[----:B------:R-:W-:-:S04]  /*01d0*/  DADD R16, R14, -6.75539944105574400000e+15 ;  /* 0xc33800000e107429 */ /* 0x000fc80000000000 */
[----:B------:R-:W-:-:S04]  /*01e0*/  FSETP.GEU.AND P0, PT, |R21|, 4.1917929649353027344, PT ;  /* 0x4086232b1500780b */ /* 0x000fc80003f0e200 */
[----:B------:R-:W-:Y:S01]  /*01f0*/  DFMA R18, R16, -UR4, -R12 ;  /* 0x8000000410127c2b */ /* 0x000fe2000800080c */
[----:B------:R-:W-:Y:S01]  /*0200*/  UMOV UR4, 0x3b39803f ;  /* 0x3b39803f00047882 */ /* 0x000fe20000000000 */
[----:B------:R-:W-:-:S06]  /*0210*/  UMOV UR5, 0x3c7abc9e ;  /* 0x3c7abc9e00057882 */ /* 0x000fcc0000000000 */
[----:B------:R-:W-:Y:S01]  /*0220*/  DFMA R16, R16, -UR4, R18 ;  /* 0x8000000410107c2b */ /* 0x000fe20008000012 */
[----:B------:R-:W-:Y:S01]  /*0230*/  UMOV UR4, 0x69ce2bdf ;  /* 0x69ce2bdf00047882 */ /* 0x000fe20000000000 */
[----:B------:R-:W-:Y:S01]  /*0240*/  IMAD.MOV.U32 R18, RZ, RZ, -0x35dec16 ;  /* 0xfca213eaff127424 */ /* 0x000fe200078e00ff */
[----:B------:R-:W-:Y:S01]  /*0250*/  UMOV UR5, 0x3e5ade15 ;  /* 0x3e5ade1500057882 */ /* 0x000fe20000000000 */
[----:B------:R-:W-:-:S06]  /*0260*/  IMAD.MOV.U32 R19, RZ, RZ, 0x3e928af3 ;  /* 0x3e928af3ff137424 */ /* 0x000fcc00078e00ff */
[----:B------:R-:W-:Y:S01]  /*0270*/  DFMA R18, R16, UR4, R18 ;  /* 0x0000000410127c2b */ /* 0x000fe20008000012 */
[----:B------:R-:W-:Y:S01]  /*0280*/  UMOV UR4, 0x62401315 ;  /* 0x6240131500047882 */ /* 0x000fe20000000000 */
[----:B------:R-:W-:-:S06]  /*0290*/  UMOV UR5, 0x3ec71dee ;  /* 0x3ec71dee00057882 */ /* 0x000fcc0000000000 */
[----:B------:R-:W-:Y:S01]  /*02a0*/  DFMA R18, R16, R18, UR4 ;  /* 0x0000000410127e2b */ /* 0x000fe20008000012 */
        /* <DEDUP_REMOVED lines=20> */
[----:B------:R-:W-:-:S08]  /*03f0*/  DFMA R18, R16, R18, UR4 ;  /* 0x0000000410127e2b */ /* 0x000fd00008000012 */
[----:B------:R-:W-:-:S08]  /*0400*/  DFMA R18, R16, R18, 1 ;  /* 0x3ff000001012742b */ /* 0x000fd00000000012 */
[----:B------:R-:W-:-:S10]  /*0410*/  DFMA R16, R16, R18, 1 ;  /* 0x3ff000001010742b */ /* 0x000fd40000000012 */
[----:B------:R-:W-:Y:S01]  /*0420*/  LEA R19, R14, R17, 0x14 ;  /* 0x000000110e137211 */ /* 0x000fe200078ea0ff */
[----:B------:R-:W-:Y:S01]  /*0430*/  IMAD.MOV.U32 R18, RZ, RZ, R16 ;  /* 0x000000ffff127224 */ /* 0x000fe200078e0010 */
[----:B------:R-:W-:Y:S06]  /*0440*/  @!P0 BRA `(.L_x_41) ;  /* 0x0000000000308947 */ /* 0x000fec0003800000 */
[----:B------:R-:W-:Y:S01]  /*0450*/  FSETP.GEU.AND P1, PT, |R21|, 4.2275390625, PT ;  /* 0x408748001500780b */ /* 0x000fe20003f2e200 */
[C---:B------:R-:W-:Y:S02]  /*0460*/  DADD R18, -R12.reuse, +INF ;  /* 0x7ff000000c127429 */ /* 0x040fe40000000100 */
[----:B------:R-:W-:-:S08]  /*0470*/  DSETP.GT.AND P0, PT, R12, RZ, PT ;  /* 0x000000ff0c00722a */ /* 0x000fd00003f04000 */
[----:B------:R-:W-:Y:S02]  /*0480*/  FSEL R18, R18, RZ, !P0 ;  /* 0x000000ff12127208 */ /* 0x000fe40004000000 */
[----:B------:R-:W-:Y:S02]  /*0490*/  @!P1 LEA.HI R0, R14, R14, RZ, 0x1 ;  /* 0x0000000e0e009211 */ /* 0x000fe400078f08ff */
[----:B------:R-:W-:Y:S02]  /*04a0*/  FSEL R19, R19, RZ, !P0 ;  /* 0x000000ff13137208 */ /* 0x000fe40004000000 */
[----:B------:R-:W-:-:S04]  /*04b0*/  @!P1 SHF.R.S32.HI R5, RZ, 0x1, R0 ;  /* 0x00000001ff059819 */ /* 0x000fc80000011400 */
[----:B------:R-:W-:Y:S01]  /*04c0*/  @!P1 LEA R17, R5, R17, 0x14 ;  /* 0x0000001105119211 */ /* 0x000fe200078ea0ff */
[----:B------:R-:W-:-:S05]  /*04d0*/  @!P1 IMAD.IADD R12, R14, 0x1, -R5 ;  /* 0x000000010e0c9824 */ /* 0x000fca00078e0a05 */
[----:B------:R-:W-:Y:S01]  /*04e0*/  @!P1 LEA R13, R12, 0x3ff00000, 0x14 ;  /* 0x3ff000000c0d9811 */ /* 0x000fe200078ea0ff */
[----:B------:R-:W-:-:S06]  /*04f0*/  @!P1 IMAD.MOV.U32 R12, RZ, RZ, RZ ;  /* 0x000000ffff0c9224 */ /* 0x000fcc00078e00ff */
[----:B------:R-:W-:-:S11]  /*0500*/  @!P1 DMUL R18, R16, R12 ;  /* 0x0000000c10129228 */ /* 0x000fd60000000000 */
.L_x_41:
[----:B------:R-:W-:Y:S05]  /*0510*/  BSYNC.RECONVERGENT B1 ;  /* 0x0000000000017941 */ /* 0x000fea0003800200 */
.L_x_40:
[----:B------:R-:W-:Y:S01]  /*0520*/  DADD R12, R18, 1 ;  /* 0x3ff00000120c7429 */ /* 0x000fe20000000000 */
[----:B------:R-:W-:Y:S01]  /*0530*/  MOV R5, R7 ;  /* 0x0000000700057202 */ /* 0x000fe20000000f00 */
[----:B------:R-:W-:Y:S01]  /*0540*/  IMAD.IADD R7, R4, 0x1, R7 ;  /* 0x0000000104077824 */ /* 0x000fe200078e0207 */
[----:B------:R-:W-:Y:S03]  /*0550*/  BSSY.RECONVERGENT B1, `(.L_x_42) ;  /* 0x000000f000017945 */ /* 0x000fe60003800200 */
[----:B------:R-:W1:Y:S01]  /*0560*/  MUFU.RCP64H R15, R13 ;  /* 0x0000000d000f7308 */ /* 0x000e620000001800 */
[----:B------:R-:W-:-:S03]  /*0570*/  ISETP.GE.AND P0, PT, R7, UR9, PT ;  /* 0x0000000907007c0c */ /* 0x000fc6000bf06270 */
[----:B------:R-:W-:-:S05]  /*0580*/  VIADD R14, R13, 0x300402 ;  /* 0x003004020d0e7836 */ /* 0x000fca0000000000 */
[----:B------:R-:W-:Y:S01]  /*0590*/  FSETP.GEU.AND P1, PT, |R14|, 5.8789094863358348022e-39, PT ;  /* 0x004004020e00780b */ /* 0x000fe20003f2e200 */
[----:B-1----:R-:W-:-:S08]  /*05a0*/  DFMA R16, -R12, R14, 1 ;  /* 0x3ff000000c10742b */ /* 0x002fd0000000010e */
[----:B------:R-:W-:-:S08]  /*05b0*/  DFMA R16, R16, R16, R16 ;  /* 0x000000101010722b */ /* 0x000fd00000000010 */
[----:B------:R-:W-:-:S08]  /*05c0*/  DFMA R16, R14, R16, R14 ;  /* 0x000000100e10722b */ /* 0x000fd0000000000e */
[----:B------:R-:W-:-:S08]  /*05d0*/  DFMA R18, -R12, R16, 1 ;  /* 0x3ff000000c12742b */ /* 0x000fd00000000110 */
[----:B------:R-:W-:Y:S01]  /*05e0*/  DFMA R14, R16, R18, R16 ;  /* 0x00000012100e722b */ /* 0x000fe20000000010 */
[----:B------:R-:W-:Y:S10]  /*05f0*/  @P1 BRA `(.L_x_43) ;  /* 0x0000000000101947 */ /* 0x000ff40003800000 */
[----:B------:R-:W-:Y:S02]  /*0600*/  LOP3.LUT R16, R13, 0x7fffffff, RZ, 0xc0, !PT ;  /* 0x7fffffff0d107812 */ /* 0x000fe400078ec0ff */
[----:B------:R-:W-:-:S03]  /*0610*/  MOV R0, 0x640 ;  /* 0x0000064000007802 */ /* 0x000fc60000000f00 */
[----:B------:R-:W-:-:S07]  /*0620*/  VIADD R16, R16, 0xfff00000 ;  /* 0xfff0000010107836 */ /* 0x000fce0000000000 */
[----:B0-----:R-:W-:Y:S05]  /*0630*/  CALL.REL.NOINC `($__internal_0_$__cuda_sm20_dblrcp_rn_slowpath_v3) ;  /* 0x00000024008c7944 */ /* 0x001fea0003c00000 */
.L_x_43:
[----:B------:R-:W-:Y:S05]  /*0640*/  BSYNC.RECONVERGENT B1 ;  /* 0x0000000000017941 */ /* 0x000fea0003800200 */
.L_x_42:
[----:B0-----:R-:W-:-:S05]  /*0650*/  IMAD.WIDE R12, R5, 0x8, R8 ;  /* 0x00000008050c7825 */ /* 0x001fca00078e0208 */
[----:B------:R2:W-:Y:S01]  /*0660*/  STG.E.64 desc[UR6][R12.64], R14 ;  /* 0x0000000e0c007986 */ /* 0x0005e2000c101b06 */
[----:B------:R-:W-:Y:S05]  /*0670*/  @!P0 BRA `(.L_x_44) ;  /* 0xfffffff800b08947 */ /* 0x000fea000383ffff */
[----:B------:R-:W-:Y:S05]  /*0680*/  BRA `(.L_x_38) ;  /* 0x0000000c00b47947 */ /* 0x000fea0003800000 */
.L_x_39:
[C---:B------:R-:W-:Y:S02]  /*0690*/  LOP3.LUT R5, R8.reuse, 0xf, RZ, 0xc0, !PT ;  /* 0x0000000f08057812 */ /* 0x040fe400078ec0ff */
[C---:B------:R-:W-:Y:S02]  /*06a0*/  LOP3.LUT R6, R8.reuse, 0x7, RZ, 0xc0, !PT ;  /* 0x0000000708067812 */ /* 0x040fe400078ec0ff */
[C---:B------:R-:W-:Y:S02]  /*06b0*/  LOP3.LUT R7, R8.reuse, 0x7ffffff0, RZ, 0xc0, !PT ;  /* 0x7ffffff008077812 */ /* 0x040fe400078ec0ff */
[----:B------:R-:W-:Y:S02]  /*06c0*/  LOP3.LUT R8, R8, 0x3, RZ, 0xc0, !PT ;  /* 0x0000000308087812 */ /* 0x000fe400078ec0ff */
[----:B------:R-:W-:-:S07]  /*06d0*/  MOV R9, R2 ;  /* 0x0000000200097202 */ /* 0x000fce0000000f00 */
.L_x_54:
[----:B------:R-:W0:Y:S08]  /*06e0*/  LDC.64 R18, c[0x0][0x3b0] ;  /* 0x0000ec00ff127b82 */ /* 0x000e300000000a00 */
[----:B------:R-:W1:Y:S01]  /*06f0*/  LDC R29, c[0x0][0x3bc] ;  /* 0x0000ef00ff1d7b82 */ /* 0x000e620000000800 */
[----:B0-----:R-:W-:-:S06]  /*0700*/  IMAD.WIDE R18, R9, 0x8, R18 ;  /* 0x0000000809127825 */ /* 0x001fcc00078e0212 */
[----:B------:R-:W5:Y:S01]  /*0710*/  LDG.E.64 R18, desc[UR6][R18.64] ;  /* 0x0000000612127981 */ /* 0x000f62000c1e1b00 */
[----:B------:R-:W-:Y:S01]  /*0720*/  IMAD.MOV.U32 R0, RZ, RZ, RZ ;  /* 0x000000ffff007224 */ /* 0x000fe200078e00ff */
[----:B-1----:R-:W-:-:S13]  /*0730*/  ISETP.GE.U32.AND P0, PT, R29, 0x10, PT ;  /* 0x000000101d00780c */ /* 0x002fda0003f06070 */
[----:B------:R-:W-:Y:S05]  /*0740*/  @!P0 BRA `(.L_x_45) ;  /* 0x0000000000ec8947 */ /* 0x000fea0003800000 */
[----:B------:R-:W-:-:S07]  /*0750*/  IMAD.MOV.U32 R0, RZ, RZ, RZ ;  /* 0x000000ffff007224 */ /* 0x000fce00078e00ff */
.L_x_46:
[----:B------:R-:W0:Y:S01]  /*0760*/  LDC.64 R12, c[0x0][0x380] ;  /* 0x0000e000ff0c7b82 */ /* 0x000e220000000a00 */
[--C-:B------:R-:W-:Y:S02]  /*0770*/  IMAD R15, R29, UR8, R0.reuse ;  /* 0x000000081d0f7c24 */ /* 0x100fe4000f8e0200 */
[----:B------:R-:W-:-:S05]  /*0780*/  IMAD R17, R9, R29, R0 ;  /* 0x0000001d09117224 */ /* 0x000fca00078e0200 */
[----:B------:R-:W1:Y:S01]  /*0790*/  LDC.64 R10, c[0x0][0x388] ;  /* 0x0000e200ff0a7b82 */ /* 0x000e620000000a00 */
[----:B0-----:R-:W-:-:S05]  /*07a0*/  IMAD.WIDE R12, R15, 0x8, R12 ;  /* 0x000000080f0c7825 */ /* 0x001fca00078e020c */
[----:B------:R-:W2:Y:S01]  /*07b0*/  LDG.E.64 R14, desc[UR6][R12.64+0x8] ;  /* 0x000008060c0e7981 */ /* 0x000ea2000c1e1b00 */
[----:B-1----:R-:W-:-:S03]  /*07c0*/  IMAD.WIDE R10, R17, 0x8, R10 ;  /* 0x00000008110a7825 */ /* 0x002fc600078e020a */
[----:B------:R-:W3:Y:S04]  /*07d0*/  LDG.E.64 R24, desc[UR6][R12.64+0x78] ;  /* 0x000078060c187981 */ /* 0x000ee8000c1e1b00 */
[----:B------:R-:W4:Y:S04]  /*07e0*/  LDG.E.64 R16, desc[UR6][R12.64] ;  /* 0x000000060c107981 */ /* 0x000f28000c1e1b00 */
[----:B------:R-:W4:Y:S04]  /*07f0*/  LDG.E.64 R22, desc[UR6][R10.64] ;  /* 0x000000060a167981 */ /* 0x000f28000c1e1b00 */
[----:B------:R-:W2:Y:S04]  /*0800*/  LDG.E.64 R20, desc[UR6][R10.64+0x8] ;  /* 0x000008060a147981 */ /* 0x000ea8000c1e1b00 */
[----:B------:R-:W3:Y:S01]  /*0810*/  LDG.E.64 R26, desc[UR6][R10.64+0x78] ;  /* 0x000078060a1a7981 */ /* 0x000ee2000c1e1b00 */
[----:B----45:R-:W-:-:S03]  /*0820*/  DFMA R22, R16, R22, R18 ;  /* 0x000000161016722b */ /* 0x030fc60000000012 */
[----:B------:R-:W4:Y:S04]  /*0830*/  LDG.E.64 R16, desc[UR6][R12.64+0x10] ;  /* 0x000010060c107981 */ /* 0x000f28000c1e1b00 */
[----:B------:R-:W4:Y:S01]  /*0840*/  LDG.E.64 R18, desc[UR6][R10.64+0x10] ;  /* 0x000010060a127981 */ /* 0x000f22000c1e1b00 */
[----:B--2---:R-:W-:-:S03]  /*0850*/  DFMA R20, R14, R20, R22 ;  /* 0x000000140e14722b */ /* 0x004fc60000000016 */
[----:B------:R-:W2:Y:S04]  /*0860*/  LDG.E.64 R14, desc[UR6][R12.64+0x18] ;  /* 0x000018060c0e7981 */ /* 0x000ea8000c1e1b00 */
[----:B------:R-:W2:Y:S01]  /*0870*/  LDG.E.64 R22, desc[UR6][R10.64+0x18] ;  /* 0x000018060a167981 */ /* 0x000ea2000c1e1b00 */
[----:B----4-:R-:W-:-:S03]  /*0880*/  DFMA R18, R16, R18, R20 ;  /* 0x000000121012722b */ /* 0x010fc60000000014 */
        /* <DEDUP_REMOVED lines=32> */
[----:B------:R-:W-:Y:S01]  /*0a90*/  IADD3 R0, PT, PT, R0, 0x10, RZ ;  /* 0x0000001000007810 */ /* 0x000fe20007ffe0ff */
[----:B--2---:R-:W-:-:S03]  /*0aa0*/  DFMA R14, R20, R14, R22 ;  /* 0x0000000e140e722b */ /* 0x004fc60000000016 */
[----:B------:R-:W-:-:S05]  /*0ab0*/  ISETP.NE.AND P0, PT, R0, R7, PT ;  /* 0x000000070000720c */ /* 0x000fca0003f05270 */
[----:B----4-:R-:W-:-:S08]  /*0ac0*/  DFMA R18, R16, R18, R14 ;  /* 0x000000121012722b */ /* 0x010fd0000000000e */
[----:B---3--:R-:W-:Y:S01]  /*0ad0*/  DFMA R18, R24, R26, R18 ;  /* 0x0000001a1812722b */ /* 0x008fe20000000012 */
[----:B------:R-:W-:Y:S10]  /*0ae0*/  @P0 BRA `(.L_x_46) ;  /* 0xfffffffc001c0947 */ /* 0x000ff4000383ffff */
[----:B------:R-:W-:-:S07]  /*0af0*/  IMAD.MOV.U32 R0, RZ, RZ, R7 ;  /* 0x000000ffff007224 */ /* 0x000fce00078e0007 */
.L_x_45:
[----:B------:R-:W-:-:S13]  /*0b00*/  ISETP.NE.AND P0, PT, R5, RZ, PT ;  /* 0x000000ff0500720c */ /* 0x000fda0003f05270 */
[----:B------:R-:W-:Y:S05]  /*0b10*/  @!P0 BRA `(.L_x_47) ;  /* 0x0000000400448947 */ /* 0x000fea0003800000 */
[----:B------:R-:W-:Y:S01]  /*0b20*/  VIADD R10, R5, 0xffffffff ;  /* 0xffffffff050a7836 */ /* 0x000fe20000000000 */
[----:B------:R-:W-:-:S04]  /*0b30*/  ISETP.NE.AND P1, PT, R6, RZ, PT ;  /* 0x000000ff0600720c */ /* 0x000fc80003f25270 */
[----:B------:R-:W-:-:S13]  /*0b40*/  ISETP.GE.U32.AND P0, PT, R10, 0x7, PT ;  /* 0x000000070a00780c */ /* 0x000fda0003f06070 */
[----:B------:R-:W-:Y:S05]  /*0b50*/  @!P0 BRA `(.L_x_48) ;  /* 0x0000000000808947 */ /* 0x000fea0003800000 */
[----:B------:R-:W0:Y:S01]  /*0b60*/  LDC.64 R12, c[0x0][0x388] ;  /* 0x0000e200ff0c7b82 */ /* 0x000e220000000a00 */
[----:B------:R-:W1:Y:S01]  /*0b70*/  LDCU UR4, c[0x0][0x3c4] ;  /* 0x00007880ff0477ac */ /* 0x000e620008000800 */
[----:B------:R-:W-:-:S06]  /*0b80*/  IMAD R17, R9, R29, R0 ;  /* 0x0000001d09117224 */ /* 0x000fcc00078e0200 */
[----:B------:R-:W2:Y:S01]  /*0b90*/  LDC.64 R10, c[0x0][0x380] ;  /* 0x0000e000ff0a7b82 */ /* 0x000ea20000000a00 */
[----:B-1----:R-:W-:Y:S02]  /*0ba0*/  IMAD R15, R29, UR4, R0 ;  /* 0x000000041d0f7c24 */ /* 0x002fe4000f8e0200 */
[----:B0-----:R-:W-:-:S05]  /*0bb0*/  IMAD.WIDE R12, R17, 0x8, R12 ;  /* 0x00000008110c7825 */ /* 0x001fca00078e020c */
[----:B------:R-:W3:Y:S01]  /*0bc0*/  LDG.E.64 R22, desc[UR6][R12.64+0x8] ;  /* 0x000008060c167981 */ /* 0x000ee2000c1e1b00 */
[----:B--2---:R-:W-:-:S03]  /*0bd0*/  IMAD.WIDE R10, R15, 0x8, R10 ;  /* 0x000000080f0a7825 */ /* 0x004fc600078e020a */
[----:B------:R-:W2:Y:S04]  /*0be0*/  LDG.E.64 R24, desc[UR6][R12.64+0x38] ;  /* 0x000038060c187981 */ /* 0x000ea8000c1e1b00 */
[----:B------:R-:W4:Y:S04]  /*0bf0*/  LDG.E.64 R14, desc[UR6][R12.64] ;  /* 0x000000060c0e7981 */ /* 0x000f28000c1e1b00 */
[----:B------:R-:W4:Y:S04]  /*0c00*/  LDG.E.64 R20, desc[UR6][R10.64] ;  /* 0x000000060a147981 */ /* 0x000f28000c1e1b00 */
[----:B------:R-:W3:Y:S04]  /*0c10*/  LDG.E.64 R16, desc[UR6][R10.64+0x8] ;  /* 0x000008060a107981 */ /* 0x000ee8000c1e1b00 */
[----:B------:R-:W2:Y:S01]  /*0c20*/  LDG.E.64 R26, desc[UR6][R10.64+0x38] ;  /* 0x000038060a1a7981 */ /* 0x000ea2000c1e1b00 */
[----:B----45:R-:W-:-:S03]  /*0c30*/  DFMA R18, R20, R14, R18 ;  /* 0x0000000e1412722b */ /* 0x030fc60000000012 */
[----:B------:R-:W4:Y:S04]  /*0c40*/  LDG.E.64 R20, desc[UR6][R12.64+0x10] ;  /* 0x000010060c147981 */ /* 0x000f28000c1e1b00 */
[----:B------:R-:W4:Y:S01]  /*0c50*/  LDG.E.64 R14, desc[UR6][R10.64+0x10] ;  /* 0x000010060a0e7981 */ /* 0x000f22000c1e1b00 */
[----:B---3--:R-:W-:-:S03]  /*0c60*/  DFMA R22, R16, R22, R18 ;  /* 0x000000161016722b */ /* 0x008fc60000000012 */
[----:B------:R-:W3:Y:S04]  /*0c70*/  LDG.E.64 R16, desc[UR6][R12.64+0x18] ;  /* 0x000018060c107981 */ /* 0x000ee8000c1e1b00 */
[----:B------:R-:W3:Y:S01]  /*0c80*/  LDG.E.64 R18, desc[UR6][R10.64+0x18] ;  /* 0x000018060a127981 */ /* 0x000ee2000c1e1b00 */
[----:B----4-:R-:W-:-:S03]  /*0c90*/  DFMA R20, R14, R20, R22 ;  /* 0x000000140e14722b */ /* 0x010fc60000000016 */
        /* <DEDUP_REMOVED lines=8> */
[----:B---3--:R-:W-:Y:S01]  /*0d20*/  DFMA R18, R20, R18, R22 ;  /* 0x000000121412722b */ /* 0x008fe20000000016 */
[----:B------:R-:W-:-:S07]  /*0d30*/  IADD3 R0, PT, PT, R0, 0x8, RZ ;  /* 0x0000000800007810 */ /* 0x000fce0007ffe0ff */
[----:B----4-:R-:W-:-:S08]  /*0d40*/  DFMA R18, R16, R14, R18 ;  /* 0x0000000e1012722b */ /* 0x010fd00000000012 */
[----:B--2---:R-:W-:-:S11]  /*0d50*/  DFMA R18, R26, R24, R18 ;  /* 0x000000181a12722b */ /* 0x004fd60000000012 */
.L_x_48:
        /* <DEDUP_REMOVED lines=14> */
[----:B------:R-:W3:Y:S04]  /*0e40*/  LDG.E.64 R14, desc[UR6][R24.64] ;  /* 0x00000006180e7981 */ /* 0x000ee8000c1e1b00 */
[----:B------:R-:W2:Y:S04]  /*0e50*/  LDG.E.64 R12, desc[UR6][R24.64+0x8] ;  /* 0x00000806180c7981 */ /* 0x000ea8000c1e1b00 */
[----:B------:R-:W4:Y:S04]  /*0e60*/  LDG.E.64 R16, desc[UR6][R24.64+0x10] ;  /* 0x0000100618107981 */ /* 0x000f28000c1e1b00 */
[----:B------:R-:W4:Y:S01]  /*0e70*/  LDG.E.64 R20, desc[UR6][R24.64+0x18] ;  /* 0x0000180618147981 */ /* 0x000f22000c1e1b00 */
[----:B---3-5:R-:W-:-:S03]  /*0e80*/  DFMA R22, R14, R22, R18 ;  /* 0x000000160e16722b */ /* 0x028fc60000000012 */
[----:B------:R-:W4:Y:S04]  /*0e90*/  LDG.E.64 R14, desc[UR6][R26.64+0x10] ;  /* 0x000010061a0e7981 */ /* 0x000f28000c1e1b00 */
[----:B------:R-:W3:Y:S01]  /*0ea0*/  LDG.E.64 R18, desc[UR6][R26.64+0x18] ;  /* 0x000018061a127981 */ /* 0x000ee2000c1e1b00 */
[----:B--2---:R-:W-:Y:S01]  /*0eb0*/  DFMA R10, R12, R10, R22 ;  /* 0x0000000a0c0a722b */ /* 0x004fe20000000016 */
[----:B------:R-:W-:-:S07]  /*0ec0*/  VIADD R0, R0, 0x4 ;  /* 0x0000000400007836 */ /* 0x000fce0000000000 */
[----:B----4-:R-:W-:-:S08]  /*0ed0*/  DFMA R10, R16, R14, R10 ;  /* 0x0000000e100a722b */ /* 0x010fd0000000000a */
[----:B---3--:R-:W-:-:S11]  /*0ee0*/  DFMA R18, R20, R18, R10 ;  /* 0x000000121412722b */ /* 0x008fd6000000000a */
.L_x_49:
        /* <DEDUP_REMOVED lines=8> */
[----:B--2---:R-:W-:-:S05]  /*0f70*/  IMAD.WIDE R12, R29, 0x8, R12 ;  /* 0x000000081d0c7825 */ /* 0x004fca00078e020c */
[----:B------:R-:W3:Y:S01]  /*0f80*/  LDG.E.64 R14, desc[UR6][R12.64] ;  /* 0x000000060c0e7981 */ /* 0x000ee2000c1e1b00 */
[----:B------:R-:W-:Y:S01]  /*0f90*/  ISETP.NE.AND P0, PT, R8, 0x1, PT ;  /* 0x000000010800780c */ /* 0x000fe20003f05270 */
[----:B---3-5:R-:W-:-:S12]  /*0fa0*/  DFMA R18, R14, R16, R18 ;  /* 0x000000100e12722b */ /* 0x028fd80000000012 */
[----:B------:R-:W-:Y:S05]  /*0fb0*/  @!P0 BRA `(.L_x_47) ;  /* 0x00000000001c8947 */ /* 0x000fea0003800000 */
[----:B------:R-:W-:Y:S01]  /*0fc0*/  ISETP.NE.AND P0, PT, R8, 0x2, PT ;  /* 0x000000020800780c */ /* 0x000fe20003f05270 */
[----:B------:R-:W2:Y:S04]  /*0fd0*/  LDG.E.64 R14, desc[UR6][R12.64+0x8] ;  /* 0x000008060c0e7981 */ /* 0x000ea8000c1e1b00 */
[----:B------:R-:W2:Y:S08]  /*0fe0*/  LDG.E.64 R16, desc[UR6][R10.64+0x8] ;  /* 0x000008060a107981 */ /* 0x000eb0000c1e1b00 */
[----:B------:R-:W3:Y:S04]  /*0ff0*/  @P0 LDG.E.64 R20, desc[UR6][R12.64+0x10] ;  /* 0x000010060c140981 */ /* 0x000ee8000c1e1b00 */
[----:B------:R-:W3:Y:S01]  /*1000*/  @P0 LDG.E.64 R22, desc[UR6][R10.64+0x10] ;  /* 0x000010060a160981 */ /* 0x000ee2000c1e1b00 */
[----:B--2---:R-:W-:-:S08]  /*1010*/  DFMA R18, R14, R16, R18 ;  /* 0x000000100e12722b */ /* 0x004fd00000000012 */
[----:B---3--:R-:W-:-:S11]  /*1020*/  @P0 DFMA R18, R20, R22, R18 ;  /* 0x000000161412022b */ /* 0x008fd60000000012 */
.L_x_47:
[----:B------:R-:W-:Y:S01]  /*1030*/  MOV R10, 0x652b82fe ;  /* 0x652b82fe000a7802 */ /* 0x000fe20000000f00 */
[----:B------:R-:W-:Y:S01]  /*1040*/  IMAD.MOV.U32 R11, RZ, RZ, 0x3ff71547 ;  /* 0x3ff71547ff0b7424 */ /* 0x000fe200078e00ff */
[----:B------:R-:W-:Y:S01]  /*1050*/  UMOV UR4, 0xfefa39ef ;  /* 0xfefa39ef00047882 */ /* 0x000fe20000000000 */
[----:B------:R-:W-:Y:S01]  /*1060*/  UMOV UR5, 0x3fe62e42 ;  /* 0x3fe62e4200057882 */ /* 0x000fe20000000000 */
[----:B-----5:R-:W-:Y:S01]  /*1070*/  DADD R16, -RZ, -R18 ;  /* 0x00000000ff107229 */ /* 0x020fe20000000912 */
[----:B------:R-:W-:Y:S02]  /*1080*/  BSSY.RECONVERGENT B1, `(.L_x_50) ;  /* 0x0000036000017945 */ /* 0x000fe40003800200 */
[----:B------:R-:W-:-:S07]  /*1090*/  DFMA R10, R18, -R10, 6.75539944105574400000e+15 ;  /* 0x43380000120a742b */ /* 0x000fce000000080a */
[----:B------:R-:W-:Y:S01]  /*10a0*/  FSETP.GEU.AND P0, PT, |R17|, 4.1917929649353027344, PT ;  /* 0x4086232b1100780b */ /* 0x000fe20003f0e200 */
[----:B------:R-:W-:-:S08]  /*10b0*/  DADD R12, R10, -6.75539944105574400000e+15 ;  /* 0xc33800000a0c7429 */ /* 0x000fd00000000000 */
[----:B------:R-:W-:Y:S01]  /*10c0*/  DFMA R14, R12, -UR4, -R18 ;  /* 0x800000040c0e7c2b */ /* 0x000fe20008000812 */
[----:B------:R-:W-:Y:S01]  /*10d0*/  UMOV UR4, 0x3b39803f ;  /* 0x3b39803f00047882 */ /* 0x000fe20000000000 */
[----:B------:R-:W-:-:S06]  /*10e0*/  UMOV UR5, 0x3c7abc9e ;  /* 0x3c7abc9e00057882 */ /* 0x000fcc0000000000 */
[----:B------:R-:W-:Y:S01]  /*10f0*/  DFMA R12, R12, -UR4, R14 ;  /* 0x800000040c0c7c2b */ /* 0x000fe2000800000e */
[----:B------:R-:W-:Y:S01]  /*1100*/  UMOV UR4, 0x69ce2bdf ;  /* 0x69ce2bdf00047882 */ /* 0x000fe20000000000 */
[----:B------:R-:W-:Y:S01]  /*1110*/  IMAD.MOV.U32 R14, RZ, RZ, -0x35dec16 ;  /* 0xfca213eaff0e7424 */ /* 0x000fe200078e00ff */
[----:B------:R-:W-:Y:S01]  /*1120*/  MOV R15, 0x3e928af3 ;  /* 0x3e928af3000f7802 */ /* 0x000fe20000000f00 */
[----:B------:R-:W-:-:S05]  /*1130*/  UMOV UR5, 0x3e5ade15 ;  /* 0x3e5ade1500057882 */ /* 0x000fca0000000000 */
        /* <DEDUP_REMOVED lines=27> */
[----:B------:R-:W-:Y:S02]  /*12f0*/  IMAD R13, R10, 0x100000, R15 ;  /* 0x001000000a0d7824 */ /* 0x000fe400078e020f */
        /* <DEDUP_REMOVED lines=9> */
[----:B------:R-:W-:Y:S01]  /*1390*/  @!P1 IADD3 R10, PT, PT, R10, -R11, RZ ;  /* 0x8000000b0a0a9210 */ /* 0x000fe20007ffe0ff */
[----:B------:R-:W-:-:S03]  /*13a0*/  @!P1 IMAD R15, R11, 0x100000, R15 ;  /* 0x001000000b0f9824 */ /* 0x000fc600078e020f */
[----:B------:R-:W-:Y:S01]  /*13b0*/  @!P1 LEA R11, R10, 0x3ff00000, 0x14 ;  /* 0x3ff000000a0b9811 */ /* 0x000fe200078ea0ff */
[----:B------:R-:W-:-:S06]  /*13c0*/  @!P1 IMAD.MOV.U32 R10, RZ, RZ, RZ ;  /* 0x000000ffff0a9224 */ /* 0x000fcc00078e00ff */
[----:B------:R-:W-:-:S11]  /*13d0*/  @!P1 DMUL R12, R14, R10 ;  /* 0x0000000a0e0c9228 */ /* 0x000fd60000000000 */
.L_x_51:
[----:B------:R-:W-:Y:S05]  /*13e0*/  BSYNC.RECONVERGENT B1 ;  /* 0x0000000000017941 */ /* 0x000fea0003800200 */
.L_x_50:
[----:B------:R-:W-:Y:S01]  /*13f0*/  DADD R12, R12, 1 ;  /* 0x3ff000000c0c7429 */ /* 0x000fe20000000000 */
[----:B------:R-:W-:Y:S05]  /*1400*/  BSSY.RECONVERGENT B1, `(.L_x_52) ;  /* 0x000000e000017945 */ /* 0x000fea0003800200 */
[----:B------:R-:W0:Y:S04]  /*1410*/  MUFU.RCP64H R11, R13 ;  /* 0x0000000d000b7308 */ /* 0x000e280000001800 */
[----:B------:R-:W-:-:S04]  /*1420*/  IADD3 R10, PT, PT, R13, 0x300402, RZ ;  /* 0x003004020d0a7810 */ /* 0x000fc80007ffe0ff */
[----:B------:R-:W-:Y:S02]  /*1430*/  FSETP.GEU.AND P0, PT, |R10|, 5.8789094863358348022e-39, PT ;  /* 0x004004020a00780b */ /* 0x000fe40003f0e200 */
[----:B0-----:R-:W-:-:S08]  /*1440*/  DFMA R14, -R12, R10, 1 ;  /* 0x3ff000000c0e742b */ /* 0x001fd0000000010a */
        /* <DEDUP_REMOVED lines=8> */
[----:B------:R-:W-:Y:S05]  /*14d0*/  CALL.REL.NOINC `($__internal_0_$__cuda_sm20_dblrcp_rn_slowpath_v3) ;  /* 0x0000001400e47944 */ /* 0x000fea0003c00000 */
.L_x_53:
[----:B------:R-:W-:Y:S05]  /*14e0*/  BSYNC.RECONVERGENT B1 ;  /* 0x0000000000017941 */ /* 0x000fea0003800200 */
.L_x_52:
[----:B------:R-:W0:Y:S01]  /*14f0*/  LDC.64 R10, c[0x0][0x390] ;  /* 0x0000e400ff0a7b82 */ /* 0x000e220000000a00 */
[----:B------:R-:W1:Y:S01]  /*1500*/  LDCU UR4, c[0x0][0x3b8] ;  /* 0x00007700ff0477ac */ /* 0x000e620008000800 */
[----:B0-----:R-:W-:-:S04]  /*1510*/  IMAD.WIDE R10, R9, 0x8, R10 ;  /* 0x00000008090a7825 */ /* 0x001fc800078e020a */
[----:B------:R-:W-:Y:S01]  /*1520*/  IMAD.IADD R9, R4, 0x1, R9 ;  /* 0x0000000104097824 */ /* 0x000fe200078e0209 */
[----:B------:R0:W-:Y:S04]  /*1530*/  STG.E.64 desc[UR6][R10.64], R14 ;  /* 0x0000000e0a007986 */ /* 0x0001e8000c101b06 */
[----:B-1----:R-:W-:-:S13]  /*1540*/  ISETP.GE.AND P0, PT, R9, UR4, PT ;  /* 0x0000000409007c0c */ /* 0x002fda000bf06270 */
[----:B0-----:R-:W-:Y:S05]  /*1550*/  @!P0 BRA `(.L_x_54) ;  /* 0xfffffff000608947 */ /* 0x001fea000383ffff */
.L_x_38:
[----:B------:R-:W-:Y:S05]  /*1560*/  BSYNC.RECONVERGENT B0 ;  /* 0x0000000000007941 */ /* 0x000fea0003800200 */
.L_x_37:
[----:B------:R-:W0:Y:S02]  /*1570*/  LDCU UR4, c[0x0][0x3c0] ;  /* 0x00007800ff0477ac */ /* 0x000e240008000800 */
[----:B0-----:R-:W-:-:S13]  /*1580*/  ISETP.GE.AND P0, PT, R2, UR4, PT ;  /* 0x0000000402007c0c */ /* 0x001fda000bf06270 */
[----:B------:R-:W-:Y:S05]  /*1590*/  @P0 EXIT ;  /* 0x000000000000094d */ /* 0x000fea0003800000 */
[----:B------:R-:W0:Y:S01]  /*15a0*/  LDC R0, c[0x0][0x3b8] ;  /* 0x0000ee00ff007b82 */ /* 0x000e220000000800 */
[----:B------:R-:W1:Y:S01]  /*15b0*/  LDCU UR4, c[0x0][0x370] ;  /* 0x00006e00ff0477ac */ /* 0x000e620008000800 */
[----:B------:R-:W3:Y:S06]  /*15c0*/  LDCU UR8, c[0x0][0x3c0] ;  /* 0x00007800ff0877ac */ /* 0x000eec0008000800 */
[----:B------:R-:W4:Y:S08]  /*15d0*/  LDC.64 R6, c[0x0][0x3a8] ;  /* 0x0000ea00ff067b82 */ /* 0x000f300000000a00 */
[----:B------:R-:W2:Y:S01]  /*15e0*/  LDC.64 R4, c[0x0][0x398] ;  /* 0x0000e600ff047b82 */ /* 0x000ea20000000a00 */
[----:B-1----:R-:W-:Y:S01]  /*15f0*/  IMAD R3, R3, UR4, RZ ;  /* 0x0000000403037c24 */ /* 0x002fe2000f8e02ff */
[----:B0-----:R-:W-:-:S13]  /*1600*/  ISETP.GT.AND P0, PT, R0, RZ, PT ;  /* 0x000000ff0000720c */ /* 0x001fda0003f04270 */
[----:B---34-:R-:W-:Y:S05]  /*1610*/  @P0 BRA `(.L_x_55) ;  /* 0x00000004005c0947 */ /* 0x018fea0003800000 */
.L_x_60:
[----:B------:R-:W-:-:S06]  /*1620*/  IMAD.WIDE R8, R2, 0x8, R6 ;  /* 0x0000000802087825 */ /* 0x000fcc00078e0206 */
[----:B------:R-:W3:Y:S01]  /*1630*/  LDG.E.64 R8, desc[UR6][R8.64] ;  /* 0x0000000608087981 */ /* 0x000ee2000c1e1b00 */
[----:B------:R-:W-:Y:S01]  /*1640*/  MOV R10, 0x652b82fe ;  /* 0x652b82fe000a7802 */ /* 0x000fe20000000f00 */
[----:B------:R-:W-:Y:S01]  /*1650*/  IMAD.MOV.U32 R11, RZ, RZ, 0x3ff71547 ;  /* 0x3ff71547ff0b7424 */ /* 0x000fe200078e00ff */
[----:B------:R-:W-:Y:S01]  /*1660*/  UMOV UR4, 0xfefa39ef ;  /* 0xfefa39ef00047882 */ /* 0x000fe20000000000 */
[----:B------:R-:W-:Y:S01]  /*1670*/  UMOV UR5, 0x3fe62e42 ;  /* 0x3fe62e4200057882 */ /* 0x000fe20000000000 */
[----:B------:R-:W-:Y:S03]  /*1680*/  BSSY.RECONVERGENT B0, `(.L_x_56) ;  /* 0x0000038000007945 */ /* 0x000fe60003800200 */
[----:B---3--:R-:W-:Y:S02]  /*1690*/  DFMA R10, R8, -R10, 6.75539944105574400000e+15 ;  /* 0x43380000080a742b */ /* 0x008fe4000000080a */
[----:B------:R-:W-:-:S06]  /*16a0*/  DADD R16, -RZ, -R8 ;  /* 0x00000000ff107229 */ /* 0x000fcc0000000908 */
[----:B--2---:R-:W-:-:S04]  /*16b0*/  DADD R12, R10, -6.75539944105574400000e+15 ;  /* 0xc33800000a0c7429 */ /* 0x004fc80000000000 */
[----:B------:R-:W-:-:S04]  /*16c0*/  FSETP.GEU.AND P0, PT, |R17|, 4.1917929649353027344, PT ;  /* 0x4086232b1100780b */ /* 0x000fc80003f0e200 */
[----:B------:R-:W-:Y:S01]  /*16d0*/  DFMA R14, R12, -UR4, -R8 ;  /* 0x800000040c0e7c2b */ /* 0x000fe20008000808 */
[----:B------:R-:W-:Y:S01]  /*16e0*/  UMOV UR4, 0x3b39803f ;  /* 0x3b39803f00047882 */ /* 0x000fe20000000000 */
[----:B------:R-:W-:-:S06]  /*16f0*/  UMOV UR5, 0x3c7abc9e ;  /* 0x3c7abc9e00057882 */ /* 0x000fcc0000000000 */
[----:B------:R-:W-:Y:S01]  /*1700*/  DFMA R12, R12, -UR4, R14 ;  /* 0x800000040c0c7c2b */ /* 0x000fe2000800000e */
[----:B------:R-:W-:Y:S01]  /*1710*/  UMOV UR4, 0x69ce2bdf ;  /* 0x69ce2bdf00047882 */ /* 0x000fe20000000000 */
[----:B------:R-:W-:Y:S01]  /*1720*/  MOV R14, 0xfca213ea ;  /* 0xfca213ea000e7802 */ /* 0x000fe20000000f00 */
[----:B------:R-:W-:Y:S01]  /*1730*/  IMAD.MOV.U32 R15, RZ, RZ, 0x3e928af3 ;  /* 0x3e928af3ff0f7424 */ /* 0x000fe200078e00ff */
        /* <DEDUP_REMOVED lines=35> */
[C---:B------:R-:W-:Y:S02]  /*1970*/  @!P1 LEA.HI R0, R10.reuse, R10, RZ, 0x1 ;  /* 0x0000000a0a009211 */ /* 0x040fe400078f08ff */
[----:B------:R-:W-:Y:S02]  /*1980*/  @!P1 MOV R8, R14 ;  /* 0x0000000e00089202 */ /* 0x000fe40000000f00 */
[----:B------:R-:W-:Y:S02]  /*1990*/  @!P1 SHF.R.S32.HI R9, RZ, 0x1, R0 ;  /* 0x00000001ff099819 */ /* 0x000fe40000011400 */
[----:B------:R-:W-:Y:S02]  /*19a0*/  FSEL R13, R13, RZ, !P0 ;  /* 0x000000ff0d0d7208 */ /* 0x000fe40004000000 */
[----:B------:R-:W-:Y:S01]  /*19b0*/  @!P1 IADD3 R10, PT, PT, R10, -R9, RZ ;  /* 0x800000090a0a9210 */ /* 0x000fe20007ffe0ff */
[----:B------:R-:W-:-:S03]  /*19c0*/  @!P1 IMAD R9, R9, 0x100000, R15 ;  /* 0x0010000009099824 */ /* 0x000fc600078e020f */
[----:B------:R-:W-:Y:S01]  /*19d0*/  @!P1 LEA R11, R10, 0x3ff00000, 0x14 ;  /* 0x3ff000000a0b9811 */ /* 0x000fe200078ea0ff */
[----:B------:R-:W-:-:S06]  /*19e0*/  @!P1 IMAD.MOV.U32 R10, RZ, RZ, RZ ;  /* 0x000000ffff0a9224 */ /* 0x000fcc00078e00ff */
[----:B------:R-:W-:-:S11]  /*19f0*/  @!P1 DMUL R12, R8, R10 ;  /* 0x0000000a080c9228 */ /* 0x000fd60000000000 */
.L_x_57:
[----:B------:R-:W-:Y:S05]  /*1a00*/  BSYNC.RECONVERGENT B0 ;  /* 0x0000000000007941 */ /* 0x000fea0003800200 */
.L_x_56:
        /* <DEDUP_REMOVED lines=11> */
[----:B------:R-:W-:Y:S01]  /*1ac0*/  LOP3.LUT R0, R17, 0x7fffffff, RZ, 0xc0, !PT ;  /* 0x7fffffff11007812 */ /* 0x000fe200078ec0ff */
[----:B------:R-:W-:Y:S01]  /*1ad0*/  IMAD.MOV.U32 R12, RZ, RZ, R16 ;  /* 0x000000ffff0c7224 */ /* 0x000fe200078e0010 */
[----:B------:R-:W-:-:S03]  /*1ae0*/  MOV R13, R17 ;  /* 0x00000011000d7202 */ /* 0x000fc60000000f00 */
[----:B------:R-:W-:Y:S01]  /*1af0*/  VIADD R16, R0, 0xfff00000 ;  /* 0xfff0000000107836 */ /* 0x000fe20000000000 */
[----:B------:R-:W-:-:S07]  /*1b00*/  MOV R0, 0x1b20 ;  /* 0x00001b2000007802 */ /* 0x000fce0000000f00 */
[----:B------:R-:W-:Y:S05]  /*1b10*/  CALL.REL.NOINC `($__internal_0_$__cuda_sm20_dblrcp_rn_slowpath_v3) ;  /* 0x0000001000547944 */ /* 0x000fea0003c00000 */
.L_x_59:
[----:B------:R-:W-:Y:S05]  /*1b20*/  BSYNC.RECONVERGENT B0 ;  /* 0x0000000000007941 */ /* 0x000fea0003800200 */
.L_x_58:
[----:B------:R-:W-:Y:S01]  /*1b30*/  IMAD.WIDE R8, R2, 0x8, R4 ;  /* 0x0000000802087825 */ /* 0x000fe200078e0204 */
[----:B------:R-:W-:-:S04]  /*1b40*/  IADD3 R2, PT, PT, R3, R2, RZ ;  /* 0x0000000203027210 */ /* 0x000fc80007ffe0ff */
[----:B------:R0:W-:Y:S01]  /*1b50*/  STG.E.64 desc[UR6][R8.64], R14 ;  /* 0x0000000e08007986 */ /* 0x0001e2000c101b06 */
[----:B------:R-:W-:-:S13]  /*1b60*/  ISETP.GE.AND P0, PT, R2, UR8, PT ;  /* 0x0000000802007c0c */ /* 0x000fda000bf06270 */
[----:B0-----:R-:W-:Y:S05]  /*1b70*/  @!P0 BRA `(.L_x_60) ;  /* 0xfffffff800a88947 */ /* 0x001fea000383ffff */
[----:B------:R-:W-:Y:S05]  /*1b80*/  EXIT ;  /* 0x000000000000794d */ /* 0x000fea0003800000 */
.L_x_55:
[----:B------:R-:W0:Y:S01]  /*1b90*/  LDCU.64 UR4, c[0x0][0x390] ;  /* 0x00007200ff0477ac */ /* 0x000e220008000a00 */
[C---:B--2---:R-:W-:Y:S02]  /*1ba0*/  LOP3.LUT R4, R0.reuse, 0xf, RZ, 0xc0, !PT ;  /* 0x0000000f00047812 */ /* 0x044fe400078ec0ff */
[C---:B------:R-:W-:Y:S02]  /*1bb0*/  LOP3.LUT R6, R0.reuse, 0x7ffffff0, RZ, 0xc0, !PT ;  /* 0x7ffffff000067812 */ /* 0x040fe400078ec0ff */
[----:B------:R-:W-:Y:S01]  /*1bc0*/  LOP3.LUT R5, R0, 0x7, RZ, 0xc0, !PT ;  /* 0x0000000700057812 */ /* 0x000fe200078ec0ff */
[----:B------:R-:W-:Y:S01]  /*1bd0*/  VIADD R8, R4, 0xffffffff ;  /* 0xffffffff04087836 */ /* 0x000fe20000000000 */
[----:B------:R-:W-:Y:S01]  /*1be0*/  LOP3.LUT R7, R0, 0x3, RZ, 0xc0, !PT ;  /* 0x0000000300077812 */ /* 0x000fe200078ec0ff */
[----:B------:R-:W-:Y:S01]  /*1bf0*/  IMAD.MOV R10, RZ, RZ, -R6 ;  /* 0x000000ffff0a7224 */ /* 0x000fe200078e0a06 */
[----:B------:R-:W-:Y:S01]  /*1c00*/  IADD3 R9, PT, PT, R5, -0x1, RZ ;  /* 0xffffffff05097810 */ /* 0x000fe20007ffe0ff */
[----:B0-----:R-:W-:-:S04]  /*1c10*/  UIADD3 UR4, UP0, UPT, UR4, 0x40, URZ ;  /* 0x0000004004047890 */ /* 0x001fc8000ff1e0ff */
[----:B------:R-:W-:-:S12]  /*1c20*/  UIADD3.X UR5, UPT, UPT, URZ, UR5, URZ, UP0, !UPT ;  /* 0x00000005ff057290 */ /* 0x000fd800087fe4ff */
.L_x_70:
[----:B------:R-:W0:Y:S01]  /*1c30*/  LDC.64 R24, c[0x0][0x3a8] ;  /* 0x0000ea00ff187b82 */ /* 0x000e220000000a00 */
[----:B------:R-:W1:Y:S01]  /*1c40*/  LDCU UR8, c[0x0][0x3b8] ;  /* 0x00007700ff0877ac */ /* 0x000e620008000800 */
[----:B0-----:R-:W-:-:S06]  /*1c50*/  IMAD.WIDE R24, R2, 0x8, R24 ;  /* 0x0000000802187825 */ /* 0x001fcc00078e0218 */
[----:B------:R-:W5:Y:S01]  /*1c60*/  LDG.E.64 R24, desc[UR6][R24.64] ;  /* 0x0000000618187981 */ /* 0x000f62000c1e1b00 */
[----:B-1----:R-:W-:Y:S01]  /*1c70*/  UISETP.GE.U32.AND UP0, UPT, UR8, 0x10, UPT ;  /* 0x000000100800788c */ /* 0x002fe2000bf06070 */
[----:B------:R-:W-:-:S08]  /*1c80*/  MOV R11, RZ ;  /* 0x000000ff000b7202 */ /* 0x000fd00000000f00 */
[----:B------:R-:W-:Y:S05]  /*1c90*/  BRA.U !UP0, `(.L_x_61) ;  /* 0x00000005083c7547 */ /* 0x000fea000b800000 */
[----:B------:R-:W-:Y:S01]  /*1ca0*/  IMAD.U32 R14, RZ, RZ, UR4 ;  /* 0x00000004ff0e7e24 */ /* 0x000fe2000f8e00ff */
[----:B------:R-:W-:Y:S01]  /*1cb0*/  MOV R15, UR5 ;  /* 0x00000005000f7c02 */ /* 0x000fe20008000f00 */
[----:B------:R-:W-:Y:S01]  /*1cc0*/  IMAD.MOV.U32 R11, RZ, RZ, R2 ;  /* 0x000000ffff0b7224 */ /* 0x000fe200078e0002 */
[----:B------:R-:W-:-:S07]  /*1cd0*/  MOV R0, R10 ;  /* 0x0000000a00007202 */ /* 0x000fce0000000f00 */
.L_x_62:
[----:B------:R-:W0:Y:S01]  /*1ce0*/  LDC.64 R26, c[0x0][0x3a0] ;  /* 0x0000e800ff1a7b82 */ /* 0x000e220000000a00 */
[----:B------:R-:W-:Y:S01]  /*1cf0*/  IMAD.MOV.U32 R12, RZ, RZ, R14 ;  /* 0x000000ffff0c7224 */ /* 0x000fe200078e000e */
[----:B------:R-:W-:-:S05]  /*1d00*/  MOV R13, R15 ;  /* 0x0000000f000d7202 */ /* 0x000fca0000000f00 */
[----:B------:R-:W2:Y:S01]  /*1d10*/  LDG.E.64 R18, desc[UR6][R12.64+-0x40] ;  /* 0xffffc0060c127981 */ /* 0x000ea2000c1e1b00 */
[----:B------:R-:W1:Y:S03]  /*1d20*/  LDC R29, c[0x0][0x3c0] ;  /* 0x0000f000ff1d7b82 */ /* 0x000e660000000800 */
[----:B------:R-:W3:Y:S01]  /*1d30*/  LDG.E.64 R14, desc[UR6][R12.64+-0x38] ;  /* 0xffffc8060c0e7981 */ /* 0x000ee2000c1e1b00 */
[----:B0-----:R-:W-:-:S05]  /*1d40*/  IMAD.WIDE R26, R11, 0x8, R26 ;  /* 0x000000080b1a7825 */ /* 0x001fca00078e021a */
[----:B------:R-:W2:Y:S01]  /*1d50*/  LDG.E.64 R16, desc[UR6][R26.64] ;  /* 0x000000061a107981 */ /* 0x000ea2000c1e1b00 */
[----:B-1----:R-:W-:-:S05]  /*1d60*/  IMAD.WIDE R22, R29, 0x8, R26 ;  /* 0x000000081d167825 */ /* 0x002fca00078e021a */
[----:B------:R0:W3:Y:S02]  /*1d70*/  LDG.E.64 R20, desc[UR6][R22.64] ;  /* 0x0000000616147981 */ /* 0x0000e4000c1e1b00 */
[----:B0-----:R-:W-:-:S04]  /*1d80*/  IMAD.WIDE R22, R29, 0x8, R22 ;  /* 0x000000081d167825 */ /* 0x001fc800078e0216 */
[C---:B------:R-:W-:Y:S01]  /*1d90*/  IMAD.WIDE R26, R29.reuse, 0x8, R22 ;  /* 0x000000081d1a7825 */ /* 0x040fe200078e0216 */
[----:B--2--5:R-:W-:Y:S01]  /*1da0*/  DFMA R16, R18, R16, R24 ;  /* 0x000000101210722b */ /* 0x024fe20000000018 */
[----:B------:R-:W2:Y:S04]  /*1db0*/  LDG.E.64 R18, desc[UR6][R12.64+-0x30] ;  /* 0xffffd0060c127981 */ /* 0x000ea8000c1e1b00 */
[----:B------:R0:W4:Y:S03]  /*1dc0*/  LDG.E.64 R24, desc[UR6][R26.64] ;  /* 0x000000061a187981 */ /* 0x000126000c1e1b00 */
[----:B---3--:R-:W-:Y:S02]  /*1dd0*/  DFMA R20, R14, R20, R16 ;  /* 0x000000140e14722b */ /* 0x008fe40000000010 */
[----:B------:R1:W2:Y:S04]  /*1de0*/  LDG.E.64 R16, desc[UR6][R22.64] ;  /* 0x0000000616107981 */ /* 0x0002a8000c1e1b00 */
[----:B------:R-:W4:Y:S01]  /*1df0*/  LDG.E.64 R14, desc[UR6][R12.64+-0x28] ;  /* 0xffffd8060c0e7981 */ /* 0x000f22000c1e1b00 */
[----:B0-----:R-:W-:-:S04]  /*1e00*/  IMAD.WIDE R26, R29, 0x8, R26 ;  /* 0x000000081d1a7825 */ /* 0x001fc800078e021a */
[C---:B-1----:R-:W-:Y:S01]  /*1e10*/  IMAD.WIDE R22, R29.reuse, 0x8, R26 ;  /* 0x000000081d167825 */ /* 0x042fe200078e021a */
[----:B--2---:R-:W-:Y:S01]  /*1e20*/  DFMA R16, R18, R16, R20 ;  /* 0x000000101210722b */ /* 0x004fe20000000014 */
[----:B------:R-:W2:Y:S04]  /*1e30*/  LDG.E.64 R18, desc[UR6][R12.64+-0x20] ;  /* 0xffffe0060c127981 */ /* 0x000ea8000c1e1b00 */
[----:B------:R0:W3:Y:S03]  /*1e40*/  LDG.E.64 R20, desc[UR6][R22.64] ;  /* 0x0000000616147981 */ /* 0x0000e6000c1e1b00 */
[----:B----4-:R-:W-:Y:S02]  /*1e50*/  DFMA R24, R14, R24, R16 ;  /* 0x000000180e18722b */ /* 0x010fe40000000010 */
[----:B------:R1:W2:Y:S04]  /*1e60*/  LDG.E.64 R16, desc[UR6][R26.64] ;  /* 0x000000061a107981 */ /* 0x0002a8000c1e1b00 */
[----:B------:R-:W3:Y:S01]  /*1e70*/  LDG.E.64 R14, desc[UR6][R12.64+-0x18] ;  /* 0xffffe8060c0e7981 */ /* 0x000ee2000c1e1b00 */
[----:B0-----:R-:W-:-:S04]  /*1e80*/  IMAD.WIDE R22, R29, 0x8, R22 ;  /* 0x000000081d167825 */ /* 0x001fc800078e0216 */
[C---:B-1----:R-:W-:Y:S01]  /*1e90*/  IMAD.WIDE R26, R29.reuse, 0x8, R22 ;  /* 0x000000081d1a7825 */ /* 0x042fe200078e0216 */
[----:B--2---:R-:W-:Y:S01]  /*1ea0*/  DFMA R16, R18, R16, R24 ;  /* 0x000000101210722b */ /* 0x004fe20000000018 */
        /* <DEDUP_REMOVED lines=19> */
[----:B------:R-:W2:Y:S04]  /*1fe0*/  LDG.E.64 R16, desc[UR6][R22.64] ;  /* 0x0000000616107981 */ /* 0x000ea8000c1e1b00 */
[----:B------:R-:W4:Y:S01]  /*1ff0*/  LDG.E.64 R14, desc[UR6][R12.64+0x18] ;  /* 0x000018060c0e7981 */ /* 0x000f22000c1e1b00 */
[----:B0-----:R-:W-:-:S03]  /*2000*/  IMAD.WIDE R26, R29, 0x8, R26 ;  /* 0x000000081d1a7825 */ /* 0x001fc600078e021a */
[----:B------:R-:W3:Y:S01]  /*2010*/  LDG.E.64 R22, desc[UR6][R12.64+0x20] ;  /* 0x000020060c167981 */ /* 0x000ee2000c1e1b00 */
[----:B--2---:R-:W-:-:S03]  /*2020*/  DFMA R16, R18, R16, R20 ;  /* 0x000000101210722b */ /* 0x004fc60000000014 */
[----:B------:R-:W2:Y:S05]  /*2030*/  LDG.E.64 R18, desc[UR6][R12.64+0x28] ;  /* 0x000028060c127981 */ /* 0x000eaa000c1e1b00 */
[----:B----4-:R-:W-:Y:S01]  /*2040*/  DFMA R24, R14, R24, R16 ;  /* 0x000000180e18722b */ /* 0x010fe20000000010 */
[----:B------:R-:W3:Y:S01]  /*2050*/  LDG.E.64 R14, desc[UR6][R26.64] ;  /* 0x000000061a0e7981 */ /* 0x000ee2000c1e1b00 */
[----:B------:R-:W-:-:S05]  /*2060*/  IMAD.WIDE R16, R29, 0x8, R26 ;  /* 0x000000081d107825 */ /* 0x000fca00078e021a */
[----:B------:R-:W2:Y:S01]  /*2070*/  LDG.E.64 R20, desc[UR6][R16.64] ;  /* 0x0000000610147981 */ /* 0x000ea2000c1e1b00 */
[----:B---3--:R-:W-:Y:S01]  /*2080*/  DFMA R14, R22, R14, R24 ;  /* 0x0000000e160e722b */ /* 0x008fe20000000018 */
[----:B------:R-:W-:Y:S02]  /*2090*/  IMAD.WIDE R22, R29, 0x8, R16 ;  /* 0x000000081d167825 */ /* 0x000fe400078e0210 */
[----:B------:R-:W3:Y:S04]  /*20a0*/  LDG.E.64 R24, desc[UR6][R12.64+0x30] ;  /* 0x000030060c187981 */ /* 0x000ee8000c1e1b00 */
[----:B------:R-:W4:Y:S01]  /*20b0*/  LDG.E.64 R16, desc[UR6][R12.64+0x38] ;  /* 0x000038060c107981 */ /* 0x000f22000c1e1b00 */
[----:B--2---:R-:W-:-:S03]  /*20c0*/  DFMA R18, R18, R20, R14 ;  /* 0x000000141212722b */ /* 0x004fc6000000000e */
[----:B------:R-:W3:Y:S01]  /*20d0*/  LDG.E.64 R14, desc[UR6][R22.64] ;  /* 0x00000006160e7981 */ /* 0x000ee2000c1e1b00 */
[----:B------:R-:W-:-:S06]  /*20e0*/  IMAD.WIDE R20, R29, 0x8, R22 ;  /* 0x000000081d147825 */ /* 0x000fcc00078e0216 */
[----:B------:R-:W4:Y:S01]  /*20f0*/  LDG.E.64 R20, desc[UR6][R20.64] ;  /* 0x0000000614147981 */ /* 0x000f22000c1e1b00 */
[----:B------:R-:W-:-:S05]  /*2100*/  VIADD R0, R0, 0x10 ;  /* 0x0000001000007836 */ /* 0x000fca0000000000 */
[----:B------:R-:W-:Y:S01]  /*2110*/  ISETP.NE.AND P0, PT, R0, RZ, PT ;  /* 0x000000ff0000720c */ /* 0x000fe20003f05270 */
[----:B------:R-:W-:Y:S01]  /*2120*/  IMAD R11, R29, 0x10, R11 ;  /* 0x000000101d0b7824 */ /* 0x000fe200078e020b */
[----:B---3--:R-:W-:Y:S01]  /*2130*/  DFMA R24, R24, R14, R18 ;  /* 0x0000000e1818722b */ /* 0x008fe20000000012 */
[----:B------:R-:W-:-:S04]  /*2140*/  IADD3 R14, P1, PT, R12, 0x80, RZ ;  /* 0x000000800c0e7810 */ /* 0x000fc80007f3e0ff */
[----:B------:R-:W-:-:S03]  /*2150*/  IADD3.X R15, PT, PT, RZ, R13, RZ, P1, !PT ;  /* 0x0000000dff0f7210 */ /* 0x000fc60000ffe4ff */
[----:B----4-:R-:W-:-:S03]  /*2160*/  DFMA R24, R16, R20, R24 ;  /* 0x000000141018722b */ /* 0x010fc60000000018 */
[----:B------:R-:W-:Y:S08]  /*2170*/  @P0 BRA `(.L_x_62) ;  /* 0xfffffff800d80947 */ /* 0x000ff0000383ffff */
[----:B------:R-:W-:-:S07]  /*2180*/  MOV R11, R6 ;  /* 0x00000006000b7202 */ /* 0x000fce0000000f00 */
.L_x_61:
[----:B------:R-:W-:-:S13]  /*2190*/  ISETP.NE.AND P0, PT, R4, RZ, PT ;  /* 0x000000ff0400720c */ /* 0x000fda0003f05270 */
[----:B------:R-:W-:Y:S05]  /*21a0*/  @!P0 BRA `(.L_x_63) ;  /* 0x0000000400608947 */ /* 0x000fea0003800000 */
[----:B------:R-:W-:Y:S02]  /*21b0*/  ISETP.GE.U32.AND P0, PT, R8, 0x7, PT ;  /* 0x000000070800780c */ /* 0x000fe40003f06070 */
[----:B------:R-:W-:-:S11]  /*21c0*/  ISETP.NE.AND P1, PT, R5, RZ, PT ;  /* 0x000000ff0500720c */ /* 0x000fd60003f25270 */
[----:B------:R-:W-:Y:S05]  /*21d0*/  @!P0 BRA `(.L_x_64) ;  /* 0x0000000000988947 */ /* 0x000fea0003800000 */
[----:B------:R-:W0:Y:S08]  /*21e0*/  LDC R29, c[0x0][0x3c0] ;  /* 0x0000f000ff1d7b82 */ /* 0x000e300000000800 */
[----:B------:R-:W1:Y:S08]  /*21f0*/  LDC.64 R18, c[0x0][0x390] ;  /* 0x0000e400ff127b82 */ /* 0x000e700000000a00 */
[----:B------:R-:W2:Y:S01]  /*2200*/  LDC.64 R12, c[0x0][0x3a0] ;  /* 0x0000e800ff0c7b82 */ /* 0x000ea20000000a00 */
[----:B0-----:R-:W-:-:S02]  /*2210*/  IMAD R15, R11, R29, R2 ;  /* 0x0000001d0b0f7224 */ /* 0x001fc400078e0202 */
[----:B-1----:R-:W-:-:S05]  /*2220*/  IMAD.WIDE.U32 R18, R11, 0x8, R18 ;  /* 0x000000080b127825 */ /* 0x002fca00078e0012 */
[----:B------:R-:W3:Y:S01]  /*2230*/  LDG.E.64 R22, desc[UR6][R18.64] ;  /* 0x0000000612167981 */ /* 0x000ee2000c1e1b00 */
[----:B--2---:R-:W-:-:S05]  /*2240*/  IMAD.WIDE R12, R15, 0x8, R12 ;  /* 0x000000080f0c7825 */ /* 0x004fca00078e020c */
[----:B------:R-:W3:Y:S01]  /*2250*/  LDG.E.64 R20, desc[UR6][R12.64] ;  /* 0x000000060c147981 */ /* 0x000ee2000c1e1b00 */
[----:B------:R-:W-:-:S05]  /*2260*/  IMAD.WIDE R16, R29, 0x8, R12 ;  /* 0x000000081d107825 */ /* 0x000fca00078e020c */
[----:B------:R0:W2:Y:S04]  /*2270*/  LDG.E.64 R14, desc[UR6][R16.64] ;  /* 0x00000006100e7981 */ /* 0x0000a8000c1e1b00 */
[----:B------:R-:W2:Y:S01]  /*2280*/  LDG.E.64 R12, desc[UR6][R18.64+0x8] ;  /* 0x00000806120c7981 */ /* 0x000ea2000c1e1b00 */
[C---:B0-----:R-:W-:Y:S01]  /*2290*/  IMAD.WIDE R16, R29.reuse, 0x8, R16 ;  /* 0x000000081d107825 */ /* 0x041fe200078e0210 */
[----:B---3-5:R-:W-:Y:S02]  /*22a0*/  DFMA R24, R22, R20, R24 ;  /* 0x000000141618722b */ /* 0x028fe40000000018 */
[----:B------:R-:W3:Y:S04]  /*22b0*/  LDG.E.64 R22, desc[UR6][R18.64+0x10] ;  /* 0x0000100612167981 */ /* 0x000ee8000c1e1b00 */
[----:B------:R-:W3:Y:S01]  /*22c0*/  LDG.E.64 R20, desc[UR6][R16.64] ;  /* 0x0000000610147981 */ /* 0x000ee2000c1e1b00 */
[----:B------:R-:W-:Y:S01]  /*22d0*/  IMAD.WIDE R26, R29, 0x8, R16 ;  /* 0x000000081d1a7825 */ /* 0x000fe200078e0210 */
[----:B--2---:R-:W-:-:S02]  /*22e0*/  DFMA R24, R12, R14, R24 ;  /* 0x0000000e0c18722b */ /* 0x004fc40000000018 */
[----:B------:R-:W2:Y:S04]  /*22f0*/  LDG.E.64 R14, desc[UR6][R18.64+0x18] ;  /* 0x00001806120e7981 */ /* 0x000ea8000c1e1b00 */
[----:B------:R0:W2:Y:S02]  /*2300*/  LDG.E.64 R12, desc[UR6][R26.64] ;  /* 0x000000061a0c7981 */ /* 0x0000a4000c1e1b00 */
[C---:B0-----:R-:W-:Y:S01]  /*2310*/  IMAD.WIDE R26, R29.reuse, 0x8, R26 ;  /* 0x000000081d1a7825 */ /* 0x041fe200078e021a */
[----:B---3--:R-:W-:Y:S01]  /*2320*/  DFMA R24, R22, R20, R24 ;  /* 0x000000141618722b */ /* 0x008fe20000000018 */
[----:B------:R-:W3:Y:S04]  /*2330*/  LDG.E.64 R22, desc[UR6][R18.64+0x20] ;  /* 0x0000200612167981 */ /* 0x000ee8000c1e1b00 */
[----:B------:R-:W3:Y:S01]  /*2340*/  LDG.E.64 R20, desc[UR6][R26.64] ;  /* 0x000000061a147981 */ /* 0x000ee2000c1e1b00 */
[----:B------:R-:W-:-:S02]  /*2350*/  IMAD.WIDE R16, R29, 0x8, R26 ;  /* 0x000000081d107825 */ /* 0x000fc400078e021a */
[----:B--2---:R-:W-:Y:S01]  /*2360*/  DFMA R24, R14, R12, R24 ;  /* 0x0000000c0e18722b */ /* 0x004fe20000000018 */
[----:B------:R-:W2:Y:S04]  /*2370*/  LDG.E.64 R14, desc[UR6][R18.64+0x28] ;  /* 0x00002806120e7981 */ /* 0x000ea8000c1e1b00 */
[----:B------:R0:W2:Y:S04]  /*2380*/  LDG.E.64 R12, desc[UR6][R16.64] ;  /* 0x00000006100c7981 */ /* 0x0000a8000c1e1b00 */
[----:B------:R-:W4:Y:S01]  /*2390*/  LDG.E.64 R26, desc[UR6][R18.64+0x38] ;  /* 0x00003806121a7981 */ /* 0x000f22000c1e1b00 */
[----:B0-----:R-:W-:-:S04]  /*23a0*/  IMAD.WIDE R16, R29, 0x8, R16 ;  /* 0x000000081d107825 */ /* 0x001fc800078e0210 */
[----:B------:R-:W-:-:S06]  /*23b0*/  IMAD.WIDE R28, R29, 0x8, R16 ;  /* 0x000000081d1c7825 */ /* 0x000fcc00078e0210 */
[----:B------:R-:W4:Y:S01]  /*23c0*/  LDG.E.64 R28, desc[UR6][R28.64] ;  /* 0x000000061c1c7981 */ /* 0x000f22000c1e1b00 */
[----:B---3--:R-:W-:-:S03]  /*23d0*/  DFMA R24, R22, R20, R24 ;  /* 0x000000141618722b */ /* 0x008fc60000000018 */
[----:B------:R-:W3:Y:S04]  /*23e0*/  LDG.E.64 R22, desc[UR6][R18.64+0x30] ;  /* 0x0000300612167981 */ /* 0x000ee8000c1e1b00 */
[----:B------:R-:W3:Y:S01]  /*23f0*/  LDG.E.64 R20, desc[UR6][R16.64] ;  /* 0x0000000610147981 */ /* 0x000ee2000c1e1b00 */
[----:B--2---:R-:W-:Y:S01]  /*2400*/  DFMA R12, R14, R12, R24 ;  /* 0x0000000c0e0c722b */ /* 0x004fe20000000018 */
[----:B------:R-:W-:-:S07]  /*2410*/  VIADD R11, R11, 0x8 ;  /* 0x000000080b0b7836 */ /* 0x000fce0000000000 */
[----:B---3--:R-:W-:-:S08]  /*2420*/  DFMA R12, R22, R20, R12 ;  /* 0x00000014160c722b */ /* 0x008fd0000000000c */
[----:B----4-:R-:W-:-:S11]  /*2430*/  DFMA R24, R26, R28, R12 ;  /* 0x0000001c1a18722b */ /* 0x010fd6000000000c */
.L_x_64:
        /* <DEDUP_REMOVED lines=10> */
[----:B--2---:R-:W-:-:S03]  /*24e0*/  IMAD.WIDE R26, R13, 0x8, R26 ;  /* 0x000000080d1a7825 */ /* 0x004fc600078e021a */
[----:B------:R-:W2:Y:S04]  /*24f0*/  LDG.E.64 R14, desc[UR6][R22.64+0x8] ;  /* 0x00000806160e7981 */ /* 0x000ea8000c1e1b00 */
[----:B------:R0:W3:Y:S02]  /*2500*/  LDG.E.64 R12, desc[UR6][R26.64] ;  /* 0x000000061a0c7981 */ /* 0x0000e4000c1e1b00 */
[----:B0-----:R-:W-:-:S05]  /*2510*/  IMAD.WIDE R26, R29, 0x8, R26 ;  /* 0x000000081d1a7825 */ /* 0x001fca00078e021a */
[----:B------:R-:W2:Y:S01]  /*2520*/  LDG.E.64 R16, desc[UR6][R26.64] ;  /* 0x000000061a107981 */ /* 0x000ea2000c1e1b00 */
[----:B------:R-:W-:-:S04]  /*2530*/  IMAD.WIDE R18, R29, 0x8, R26 ;  /* 0x000000081d127825 */ /* 0x000fc800078e021a */
[----:B------:R-:W-:-:S06]  /*2540*/  IMAD.WIDE R28, R29, 0x8, R18 ;  /* 0x000000081d1c7825 */ /* 0x000fcc00078e0212 */
[----:B------:R-:W4:Y:S01]  /*2550*/  LDG.E.64 R28, desc[UR6][R28.64] ;  /* 0x000000061c1c7981 */ /* 0x000f22000c1e1b00 */
[----:B---3-5:R-:W-:-:S03]  /*2560*/  DFMA R24, R20, R12, R24 ;  /* 0x0000000c1418722b */ /* 0x028fc60000000018 */
[----:B------:R-:W3:Y:S04]  /*2570*/  LDG.E.64 R20, desc[UR6][R22.64+0x10] ;  /* 0x0000100616147981 */ /* 0x000ee8000c1e1b00 */
[----:B------:R-:W3:Y:S04]  /*2580*/  LDG.E.64 R12, desc[UR6][R18.64] ;  /* 0x00000006120c7981 */ /* 0x000ee8000c1e1b00 */
[----:B------:R-:W4:Y:S01]  /*2590*/  LDG.E.64 R18, desc[UR6][R22.64+0x18] ;  /* 0x0000180616127981 */ /* 0x000f22000c1e1b00 */
[----:B--2---:R-:W-:Y:S01]  /*25a0*/  DFMA R14, R14, R16, R24 ;  /* 0x000000100e0e722b */ /* 0x004fe20000000018 */
[----:B------:R-:W-:-:S07]  /*25b0*/  IADD3 R11, PT, PT, R11, 0x4, RZ ;  /* 0x000000040b0b7810 */ /* 0x000fce0007ffe0ff */
[----:B---3--:R-:W-:-:S08]  /*25c0*/  DFMA R12, R20, R12, R14 ;  /* 0x0000000c140c722b */ /* 0x008fd0000000000e */
[----:B----4-:R-:W-:-:S11]  /*25d0*/  DFMA R24, R18, R28, R12 ;  /* 0x0000001c1218722b */ /* 0x010fd6000000000c */
.L_x_65:
[----:B------:R-:W-:Y:S05]  /*25e0*/  @!P1 BRA `(.L_x_63) ;  /* 0x0000000000509947 */ /* 0x000fea0003800000 */
[----:B------:R-:W0:Y:S08]  /*25f0*/  LDC R21, c[0x0][0x3c0] ;  /* 0x0000f000ff157b82 */ /* 0x000e300000000800 */
[----:B------:R-:W1:Y:S08]  /*2600*/  LDC.64 R12, c[0x0][0x390] ;  /* 0x0000e400ff0c7b82 */ /* 0x000e700000000a00 */
[----:B------:R-:W2:Y:S01]  /*2610*/  LDC.64 R14, c[0x0][0x3a0] ;  /* 0x0000e800ff0e7b82 */ /* 0x000ea20000000a00 */
[----:B0-----:R-:W-:-:S02]  /*2620*/  IMAD R17, R11, R21, R2 ;  /* 0x000000150b117224 */ /* 0x001fc400078e0202 */
[----:B-1----:R-:W-:-:S04]  /*2630*/  IMAD.WIDE.U32 R12, R11, 0x8, R12 ;  /* 0x000000080b0c7825 */ /* 0x002fc800078e000c */
[----:B--2---:R-:W-:Y:S02]  /*2640*/  IMAD.WIDE R14, R17, 0x8, R14 ;  /* 0x00000008110e7825 */ /* 0x004fe400078e020e */
[----:B------:R-:W2:Y:S04]  /*2650*/  LDG.E.64 R16, desc[UR6][R12.64] ;  /* 0x000000060c107981 */ /* 0x000ea8000c1e1b00 */
[----:B------:R-:W2:Y:S01]  /*2660*/  LDG.E.64 R18, desc[UR6][R14.64] ;  /* 0x000000060e127981 */ /* 0x000ea2000c1e1b00 */
[----:B------:R-:W-:Y:S01]  /*2670*/  ISETP.NE.AND P0, PT, R7, 0x1, PT ;  /* 0x000000010700780c */ /* 0x000fe20003f05270 */
[----:B--2--5:R-:W-:-:S12]  /*2680*/  DFMA R24, R16, R18, R24 ;  /* 0x000000121018722b */ /* 0x024fd80000000018 */
[----:B------:R-:W-:Y:S05]  /*2690*/  @!P0 BRA `(.L_x_63) ;  /* 0x0000000000248947 */ /* 0x000fea0003800000 */
[----:B------:R-:W-:Y:S01]  /*26a0*/  ISETP.NE.AND P0, PT, R7, 0x2, PT ;  /* 0x000000020700780c */ /* 0x000fe20003f05270 */
[C---:B------:R-:W-:Y:S02]  /*26b0*/  IMAD.WIDE R18, R21.reuse, 0x8, R14 ;  /* 0x0000000815127825 */ /* 0x040fe400078e020e */
[----:B------:R-:W2:Y:S04]  /*26c0*/  LDG.E.64 R14, desc[UR6][R12.64+0x8] ;  /* 0x000008060c0e7981 */ /* 0x000ea8000c1e1b00 */
[----:B------:R-:W2:Y:S06]  /*26d0*/  LDG.E.64 R16, desc[UR6][R18.64] ;  /* 0x0000000612107981 */ /* 0x000eac000c1e1b00 */
[----:B------:R-:W-:Y:S01]  /*26e0*/  @P0 IMAD.WIDE R20, R21, 0x8, R18 ;  /* 0x0000000815140825 */ /* 0x000fe200078e0212 */
[----:B------:R-:W3:Y:S05]  /*26f0*/  @P0 LDG.E.64 R22, desc[UR6][R12.64+0x10] ;  /* 0x000010060c160981 */ /* 0x000eea000c1e1b00 */
[----:B------:R-:W3:Y:S01]  /*2700*/  @P0 LDG.E.64 R20, desc[UR6][R20.64] ;  /* 0x0000000614140981 */ /* 0x000ee2000c1e1b00 */
[----:B--2---:R-:W-:-:S08]  /*2710*/  DFMA R24, R14, R16, R24 ;  /* 0x000000100e18722b */ /* 0x004fd00000000018 */
[----:B---3--:R-:W-:-:S11]  /*2720*/  @P0 DFMA R24, R22, R20, R24 ;  /* 0x000000141618022b */ /* 0x008fd60000000018 */
.L_x_63:
[----:B------:R-:W-:Y:S01]  /*2730*/  IMAD.MOV.U32 R12, RZ, RZ, 0x652b82fe ;  /* 0x652b82feff0c7424 */ /* 0x000fe200078e00ff */
[----:B------:R-:W-:Y:S01]  /*2740*/  MOV R13, 0x3ff71547 ;  /* 0x3ff71547000d7802 */ /* 0x000fe20000000f00 */
[----:B------:R-:W-:Y:S01]  /*2750*/  UMOV UR8, 0xfefa39ef ;  /* 0xfefa39ef00087882 */ /* 0x000fe20000000000 */
[----:B------:R-:W-:Y:S01]  /*2760*/  UMOV UR9, 0x3fe62e42 ;  /* 0x3fe62e4200097882 */ /* 0x000fe20000000000 */
[----:B------:R-:W-:Y:S03]  /*2770*/  BSSY.RECONVERGENT B0, `(.L_x_66) ;  /* 0x0000037000007945 */ /* 0x000fe60003800200 */
[----:B-----5:R-:W-:-:S08]  /*2780*/  DFMA R12, R24, -R12, 6.75539944105574400000e+15 ;  /* 0x43380000180c742b */ /* 0x020fd0000000080c */
        /* <DEDUP_REMOVED lines=34> */
[----:B------:R-:W-:Y:S02]  /*29b0*/  DFMA R18, R14, R16, 1 ;  /* 0x3ff000000e12742b */ /* 0x000fe40000000010 */
[----:B------:R-:W-:-:S06]  /*29c0*/  DADD R16, -RZ, -R24 ;  /* 0x00000000ff107229 */ /* 0x000fcc0000000918 */
[----:B------:R-:W-:-:S04]  /*29d0*/  DFMA R18, R14, R18, 1 ;  /* 0x3ff000000e12742b */ /* 0x000fc80000000012 */
[----:B------:R-:W-:-:S06]  /*29e0*/  FSETP.GEU.AND P0, PT, |R17|, 4.1917929649353027344, PT ;  /* 0x4086232b1100780b */ /* 0x000fcc0003f0e200 */
[----:B------:R-:W-:Y:S01]  /*29f0*/  IMAD R15, R12, 0x100000, R19 ;  /* 0x001000000c0f7824 */ /* 0x000fe200078e0213 */
[----:B------:R-:W-:-:S06]  /*2a00*/  MOV R14, R18 ;  /* 0x00000012000e7202 */ /* 0x000fcc0000000f00 */
[----:B------:R-:W-:Y:S05]  /*2a10*/  @!P0 BRA `(.L_x_67) ;  /* 0x0000000000308947 */ /* 0x000fea0003800000 */
        /* <DEDUP_REMOVED lines=12> */
.L_x_67:
[----:B------:R-:W-:Y:S05]  /*2ae0*/  BSYNC.RECONVERGENT B0 ;  /* 0x0000000000007941 */ /* 0x000fea0003800200 */
.L_x_66:
        /* <DEDUP_REMOVED lines=15> */
.L_x_69:
[----:B------:R-:W-:Y:S05]  /*2be0*/  BSYNC.RECONVERGENT B0 ;  /* 0x0000000000007941 */ /* 0x000fea0003800200 */
.L_x_68:
[----:B------:R-:W0:Y:S01]  /*2bf0*/  LDC.64 R12, c[0x0][0x398] ;  /* 0x0000e600ff0c7b82 */ /* 0x000e220000000a00 */
[----:B------:R-:W1:Y:S01]  /*2c00*/  LDCU UR8, c[0x0][0x3c0] ;  /* 0x00007800ff0877ac */ /* 0x000e620008000800 */
[----:B0-----:R-:W-:Y:S01]  /*2c10*/  IMAD.WIDE R12, R2, 0x8, R12 ;  /* 0x00000008020c7825 */ /* 0x001fe200078e020c */
[----:B------:R-:W-:-:S04]  /*2c20*/  IADD3 R2, PT, PT, R3, R2, RZ ;  /* 0x0000000203027210 */ /* 0x000fc80007ffe0ff */
[----:B------:R0:W-:Y:S01]  /*2c30*/  STG.E.64 desc[UR6][R12.64], R14 ;  /* 0x0000000e0c007986 */ /* 0x0001e2000c101b06 */
[----:B-1----:R-:W-:-:S13]  /*2c40*/  ISETP.GE.AND P0, PT, R2, UR8, PT ;  /* 0x0000000802007c0c */ /* 0x002fda000bf06270 */
[----:B0-----:R-:W-:Y:S05]  /*2c50*/  @!P0 BRA `(.L_x_70) ;  /* 0xffffffec00f48947 */ /* 0x001fea000383ffff */
[----:B------:R-:W-:Y:S05]  /*2c60*/  EXIT ;  /* 0x000000000000794d */ /* 0x000fea0003800000 */
        .weak           $__internal_0_$__cuda_sm20_dblrcp_rn_slowpath_v3
        .type           $__internal_0_$__cuda_sm20_dblrcp_rn_slowpath_v3,@function
        .size           $__internal_0_$__cuda_sm20_dblrcp_rn_slowpath_v3,(.L_x_76 - $__internal_0_$__cuda_sm20_dblrcp_rn_slowpath_v3)
$__internal_0_$__cuda_sm20_dblrcp_rn_slowpath_v3:
[----:B------:R-:W-:Y:S01]  /*2c70*/  DSETP.GTU.AND P1, PT, |R12|, +INF , PT ;  /* 0x7ff000000c00742a */ /* 0x000fe20003f2c200 */
[----:B------:R-:W-:-:S13]  /*2c80*/  BSSY.RECONVERGENT B2, `(.L_x_71) ;  /* 0x0000023000027945 */ /* 0x000fda0003800200 */
[----:B------:R-:W-:Y:S05]  /*2c90*/  @P1 BRA `(.L_x_72) ;  /* 0x00000000007c1947 */ /* 0x000fea0003800000 */
[----:B------:R-:W-:-:S05]  /*2ca0*/  LOP3.LUT R17, R13, 0x7fffffff, RZ, 0xc0, !PT ;  /* 0x7fffffff0d117812 */ /* 0x000fca00078ec0ff */
[----:B------:R-:W-:-:S05]  /*2cb0*/  VIADD R14, R17, 0xffffffff ;  /* 0xffffffff110e7836 */ /* 0x000fca0000000000 */
[----:B------:R-:W-:-:S13]  /*2cc0*/  ISETP.GE.U32.AND P1, PT, R14, 0x7fefffff, PT ;  /* 0x7fefffff0e00780c */ /* 0x000fda0003f26070 */
[----:B------:R-:W-:Y:S02]  /*2cd0*/  @P1 LOP3.LUT R15, R13, 0x7ff00000, RZ, 0x3c, !PT ;  /* 0x7ff000000d0f1812 */ /* 0x000fe400078e3cff */
[----:B------:R-:W-:Y:S01]  /*2ce0*/  @P1 MOV R14, RZ ;  /* 0x000000ff000e1202 */ /* 0x000fe20000000f00 */
[----:B------:R-:W-:Y:S06]  /*2cf0*/  @P1 BRA `(.L_x_73) ;  /* 0x00000000006c1947 */ /* 0x000fec0003800000 */
[----:B------:R-:W-:-:S13]  /*2d00*/  ISETP.GE.U32.AND P1, PT, R17, 0x1000001, PT ;  /* 0x010000011100780c */ /* 0x000fda0003f26070 */
[----:B------:R-:W-:Y:S05]  /*2d10*/  @!P1 BRA `(.L_x_74) ;  /* 0x0000000000349947 */ /* 0x000fea0003800000 */
[----:B------:R-:W-:Y:S01]  /*2d20*/  VIADD R15, R13, 0xc0200000 ;  /* 0xc02000000d0f7836 */ /* 0x000fe20000000000 */
[----:B------:R-:W-:-:S03]  /*2d30*/  MOV R14, R12 ;  /* 0x0000000c000e7202 */ /* 0x000fc60000000f00 */
[----:B------:R-:W0:Y:S03]  /*2d40*/  MUFU.RCP64H R17, R15 ;  /* 0x0000000f00117308 */ /* 0x000e260000001800 */
[----:B0-----:R-:W-:-:S08]  /*2d50*/  DFMA R18, -R14, R16, 1 ;  /* 0x3ff000000e12742b */ /* 0x001fd00000000110 */
[----:B------:R-:W-:-:S08]  /*2d60*/  DFMA R18, R18, R18, R18 ;  /* 0x000000121212722b */ /* 0x000fd00000000012 */
[----:B------:R-:W-:-:S08]  /*2d70*/  DFMA R18, R16, R18, R16 ;  /* 0x000000121012722b */ /* 0x000fd00000000010 */
[----:B------:R-:W-:-:S08]  /*2d80*/  DFMA R16, -R14, R18, 1 ;  /* 0x3ff000000e10742b */ /* 0x000fd00000000112 */
[----:B------:R-:W-:-:S08]  /*2d90*/  DFMA R16, R18, R16, R18 ;  /* 0x000000101210722b */ /* 0x000fd00000000012 */
[----:B------:R-:W-:-:S08]  /*2da0*/  DMUL R16, R16, 2.2250738585072013831e-308 ;  /* 0x0010000010107828 */ /* 0x000fd00000000000 */
[----:B------:R-:W-:-:S08]  /*2db0*/  DFMA R12, -R12, R16, 1 ;  /* 0x3ff000000c0c742b */ /* 0x000fd00000000110 */
[----:B------:R-:W-:-:S08]  /*2dc0*/  DFMA R12, R12, R12, R12 ;  /* 0x0000000c0c0c722b */ /* 0x000fd0000000000c */
[----:B------:R-:W-:Y:S01]  /*2dd0*/  DFMA R14, R16, R12, R16 ;  /* 0x0000000c100e722b */ /* 0x000fe20000000010 */
[----:B------:R-:W-:Y:S10]  /*2de0*/  BRA `(.L_x_73) ;  /* 0x0000000000307947 */ /* 0x000ff40003800000 */
.L_x_74:
[----:B------:R-:W-:Y:S01]  /*2df0*/  DMUL R12, R12, 8.11296384146066816958e+31 ;  /* 0x469000000c0c7828 */ /* 0x000fe20000000000 */
[----:B------:R-:W-:-:S05]  /*2e00*/  IMAD.MOV.U32 R14, RZ, RZ, R16 ;  /* 0x000000ffff0e7224 */ /* 0x000fca00078e0010 */
[----:B------:R-:W0:Y:S02]  /*2e10*/  MUFU.RCP64H R15, R13 ;  /* 0x0000000d000f7308 */ /* 0x000e240000001800 */
[----:B0-----:R-:W-:-:S08]  /*2e20*/  DFMA R16, -R12, R14, 1 ;  /* 0x3ff000000c10742b */ /* 0x001fd0000000010e */
[----:B------:R-:W-:-:S08]  /*2e30*/  DFMA R16, R16, R16, R16 ;  /* 0x000000101010722b */ /* 0x000fd00000000010 */
[----:B------:R-:W-:-:S08]  /*2e40*/  DFMA R16, R14, R16, R14 ;  /* 0x000000100e10722b */ /* 0x000fd0000000000e */
[----:B------:R-:W-:-:S08]  /*2e50*/  DFMA R14, -R12, R16, 1 ;  /* 0x3ff000000c0e742b */ /* 0x000fd00000000110 */
[----:B------:R-:W-:-:S08]  /*2e60*/  DFMA R14, R16, R14, R16 ;  /* 0x0000000e100e722b */ /* 0x000fd00000000010 */
[----:B------:R-:W-:Y:S01]  /*2e70*/  DMUL R14, R14, 8.11296384146066816958e+31 ;  /* 0x469000000e0e7828 */ /* 0x000fe20000000000 */
[----:B------:R-:W-:Y:S10]  /*2e80*/  BRA `(.L_x_73) ;  /* 0x0000000000087947 */ /* 0x000ff40003800000 */
.L_x_72:
[----:B------:R-:W-:Y:S02]  /*2e90*/  LOP3.LUT R15, R13, 0x80000, RZ, 0xfc, !PT ;  /* 0x000800000d0f7812 */ /* 0x000fe400078efcff */
[----:B------:R-:W-:-:S07]  /*2ea0*/  MOV R14, R12 ;  /* 0x0000000c000e7202 */ /* 0x000fce0000000f00 */
.L_x_73:
[----:B------:R-:W-:Y:S05]  /*2eb0*/  BSYNC.RECONVERGENT B2 ;  /* 0x0000000000027941 */ /* 0x000fea0003800200 */
.L_x_71:
[----:B------:R-:W-:Y:S01]  /*2ec0*/  IMAD.MOV.U32 R12, RZ, RZ, R0 ;  /* 0x000000ffff0c7224 */ /* 0x000fe200078e0000 */
[----:B------:R-:W-:-:S04]  /*2ed0*/  MOV R13, 0x0 ;  /* 0x00000000000d7802 */ /* 0x000fc80000000f00 */
[----:B------:R-:W-:Y:S05]  /*2ee0*/  RET.REL.NODEC R12 `(_Z11forwardFeedPdS_S_S_S_S_S_iiii) ;  /* 0xffffffd00c447950 */ /* 0x000fea0003c3ffff */
.L_x_75:
        /* <DEDUP_REMOVED lines=9> */
.L_x_76:


//--------------------- .nv.shared.reserved.0     --------------------------
	.section	.nv.shared.reserved.0,"aw",@nobits
	.weak		__nv_reservedSMEM_offset_0_alias
	.size		__nv_reservedSMEM_offset_0_alias, 0, 64
	.other		__nv_reservedSMEM_offset_0_alias,@"STO_CUDA_RESERVED_SHARED STV_DEFAULT"
__nv_reservedSMEM_offset_0_alias:
	.zero		0
	.zero		64


//--------------------- .nv.constant0._Z13backpropagatePdS_S_S_S_S_S_S_iiiid --------------------------
	.section	.nv.constant0._Z13backpropagatePdS_S_S_S_S_S_S_iiiid,"a",@progbits
	.sectionflags	@""
	.align	4
.nv.constant0._Z13backpropagatePdS_S_S_S_S_S_S_iiiid:
	.zero		984


//--------------------- .nv.constant0._Z11forwardFeedPdS_S_S_S_S_S_iiii --------------------------
	.section	.nv.constant0._Z11forwardFeedPdS_S_S_S_S_S_iiii,"a",@progbits
	.sectionflags	@""
	.align	4
.nv.constant0._Z11forwardFeedPdS_S_S_S_S_S_iiii:
	.zero		968


//--------------------- SYMBOLS --------------------------

	.type		.nv.reservedSmem.offset0,@object
	.size		.nv.reservedSmem.offset0,0x4
